//
// Generated by NVIDIA NVVM Compiler
//
// Compiler Build ID: CL-36424714
// Cuda compilation tools, release 13.0, V13.0.88
// Based on NVVM 20.0.0
//

.version 9.0
.target sm_100
.address_size 64

	// .globl	_Z11kernel_histPhPjjj
// _ZZ11kernel_histPhPjjjE11hist_shared has been demoted
// _ZZ10kernel_cdfPfPjiE1p has been demoted

.visible .entry _Z11kernel_histPhPjjj(
	.param .u64 .ptr .align 1 _Z11kernel_histPhPjjj_param_0,
	.param .u64 .ptr .align 1 _Z11kernel_histPhPjjj_param_1,
	.param .u32 _Z11kernel_histPhPjjj_param_2,
	.param .u32 _Z11kernel_histPhPjjj_param_3
)
{
	.reg .pred 	%p<6>;
	.reg .b16 	%rs<2>;
	.reg .b32 	%r<28>;
	.reg .b64 	%rd<9>;
	// demoted variable
	.shared .align 4 .b8 _ZZ11kernel_histPhPjjjE11hist_shared[1024];
	ld.param.u64 	%rd1, [_Z11kernel_histPhPjjj_param_0];
	ld.param.u64 	%rd2, [_Z11kernel_histPhPjjj_param_1];
	ld.param.u32 	%r5, [_Z11kernel_histPhPjjj_param_2];
	ld.param.u32 	%r6, [_Z11kernel_histPhPjjj_param_3];
	mov.u32 	%r7, %ctaid.x;
	shl.b32 	%r8, %r7, 4;
	mov.u32 	%r9, %tid.x;
	add.s32 	%r1, %r8, %r9;
	mov.u32 	%r10, %ctaid.y;
	shl.b32 	%r11, %r10, 4;
	mov.u32 	%r12, %tid.y;
	add.s32 	%r2, %r11, %r12;
	shl.b32 	%r13, %r12, 4;
	add.s32 	%r3, %r13, %r9;
	setp.gt.u32 	%p1, %r3, 255;
	shl.b32 	%r14, %r3, 2;
	mov.u32 	%r15, _ZZ11kernel_histPhPjjjE11hist_shared;
	add.s32 	%r4, %r15, %r14;
	@%p1 bra 	$L__BB0_2;
	mov.b32 	%r16, 0;
	st.shared.u32 	[%r4], %r16;
$L__BB0_2:
	bar.sync 	0;
	setp.ge.u32 	%p2, %r1, %r6;
	setp.ge.u32 	%p3, %r2, %r5;
	or.pred  	%p4, %p2, %p3;
	@%p4 bra 	$L__BB0_4;
	mov.u32 	%r18, %nctaid.x;
	mul.lo.s32 	%r19, %r18, %r2;
	shl.b32 	%r20, %r19, 4;
	add.s32 	%r21, %r20, %r1;
	cvt.s64.s32 	%rd3, %r21;
	cvta.to.global.u64 	%rd4, %rd1;
	add.s64 	%rd5, %rd4, %rd3;
	ld.global.u8 	%rs1, [%rd5];
	mul.wide.u16 	%r22, %rs1, 4;
	add.s32 	%r24, %r15, %r22;
	atom.shared.add.u32 	%r25, [%r24], 1;
$L__BB0_4:
	setp.gt.u32 	%p5, %r3, 255;
	bar.sync 	0;
	@%p5 bra 	$L__BB0_6;
	cvta.to.global.u64 	%rd6, %rd2;
	mul.wide.u32 	%rd7, %r3, 4;
	add.s64 	%rd8, %rd6, %rd7;
	ld.shared.u32 	%r26, [%r4];
	atom.global.add.u32 	%r27, [%rd8], %r26;
$L__BB0_6:
	ret;

}
	// .globl	_Z10kernel_cdfPfPji
.visible .entry _Z10kernel_cdfPfPji(
	.param .u64 .ptr .align 1 _Z10kernel_cdfPfPji_param_0,
	.param .u64 .ptr .align 1 _Z10kernel_cdfPfPji_param_1,
	.param .u32 _Z10kernel_cdfPfPji_param_2
)
{
	.reg .pred 	%p<20>;
	.reg .b32 	%r<61>;
	.reg .b32 	%f<58>;
	.reg .b64 	%rd<9>;
	// demoted variable
	.shared .align 4 .b8 _ZZ10kernel_cdfPfPjiE1p[2048];
	ld.param.u64 	%rd1, [_Z10kernel_cdfPfPji_param_0];
	ld.param.u64 	%rd2, [_Z10kernel_cdfPfPji_param_1];
	ld.param.u32 	%r6, [_Z10kernel_cdfPfPji_param_2];
	mov.u32 	%r7, %ctaid.x;
	mov.u32 	%r8, %ntid.x;
	mov.u32 	%r1, %tid.x;
	mad.lo.s32 	%r2, %r7, %r8, %r1;
	setp.gt.s32 	%p1, %r2, 255;
	@%p1 bra 	$L__BB1_2;
	cvta.to.global.u64 	%rd3, %rd2;
	mul.wide.s32 	%rd4, %r2, 4;
	add.s64 	%rd5, %rd3, %rd4;
	ld.global.u32 	%r9, [%rd5];
	cvt.rn.f32.u32 	%f1, %r9;
	cvt.rn.f32.s32 	%f2, %r6;
	div.rn.f32 	%f3, %f1, %f2;
	shl.b32 	%r10, %r2, 2;
	mov.u32 	%r11, _ZZ10kernel_cdfPfPjiE1p;
	add.s32 	%r12, %r11, %r10;
	st.shared.f32 	[%r12], %f3;
$L__BB1_2:
	bar.sync 	0;
	add.s32 	%r3, %r1, 1;
	setp.gt.u32 	%p2, %r1, 255;
	@%p2 bra 	$L__BB1_4;
	shl.b32 	%r13, %r3, 3;
	mov.u32 	%r14, _ZZ10kernel_cdfPfPjiE1p;
	add.s32 	%r15, %r14, %r13;
	ld.shared.f32 	%f4, [%r15+-8];
	ld.shared.f32 	%f5, [%r15+-4];
	add.f32 	%f6, %f4, %f5;
	st.shared.f32 	[%r15+-4], %f6;
$L__BB1_4:
	bar.sync 	0;
	setp.gt.u32 	%p3, %r1, 127;
	@%p3 bra 	$L__BB1_6;
	shl.b32 	%r16, %r3, 4;
	mov.u32 	%r17, _ZZ10kernel_cdfPfPjiE1p;
	add.s32 	%r18, %r17, %r16;
	ld.shared.f32 	%f7, [%r18+-12];
	ld.shared.f32 	%f8, [%r18+-4];
	add.f32 	%f9, %f7, %f8;
	st.shared.f32 	[%r18+-4], %f9;
$L__BB1_6:
	bar.sync 	0;
	setp.gt.u32 	%p4, %r1, 63;
	@%p4 bra 	$L__BB1_8;
	shl.b32 	%r19, %r3, 5;
	mov.u32 	%r20, _ZZ10kernel_cdfPfPjiE1p;
	add.s32 	%r21, %r20, %r19;
	ld.shared.f32 	%f10, [%r21+-20];
	ld.shared.f32 	%f11, [%r21+-4];
	add.f32 	%f12, %f10, %f11;
	st.shared.f32 	[%r21+-4], %f12;
$L__BB1_8:
	bar.sync 	0;
	setp.gt.u32 	%p5, %r1, 31;
	@%p5 bra 	$L__BB1_10;
	shl.b32 	%r22, %r3, 6;
	mov.u32 	%r23, _ZZ10kernel_cdfPfPjiE1p;
	add.s32 	%r24, %r23, %r22;
	ld.shared.f32 	%f13, [%r24+-36];
	ld.shared.f32 	%f14, [%r24+-4];
	add.f32 	%f15, %f13, %f14;
	st.shared.f32 	[%r24+-4], %f15;
$L__BB1_10:
	bar.sync 	0;
	setp.gt.u32 	%p6, %r1, 15;
	@%p6 bra 	$L__BB1_12;
	shl.b32 	%r25, %r3, 7;
	mov.u32 	%r26, _ZZ10kernel_cdfPfPjiE1p;
	add.s32 	%r27, %r26, %r25;
	ld.shared.f32 	%f16, [%r27+-68];
	ld.shared.f32 	%f17, [%r27+-4];
	add.f32 	%f18, %f16, %f17;
	st.shared.f32 	[%r27+-4], %f18;
$L__BB1_12:
	bar.sync 	0;
	setp.gt.u32 	%p7, %r1, 7;
	@%p7 bra 	$L__BB1_14;
	shl.b32 	%r28, %r3, 8;
	mov.u32 	%r29, _ZZ10kernel_cdfPfPjiE1p;
	add.s32 	%r30, %r29, %r28;
	ld.shared.f32 	%f19, [%r30+-132];
	ld.shared.f32 	%f20, [%r30+-4];
	add.f32 	%f21, %f19, %f20;
	st.shared.f32 	[%r30+-4], %f21;
$L__BB1_14:
	bar.sync 	0;
	setp.gt.u32 	%p8, %r1, 3;
	@%p8 bra 	$L__BB1_16;
	shl.b32 	%r31, %r3, 9;
	mov.u32 	%r32, _ZZ10kernel_cdfPfPjiE1p;
	add.s32 	%r33, %r32, %r31;
	ld.shared.f32 	%f22, [%r33+-260];
	ld.shared.f32 	%f23, [%r33+-4];
	add.f32 	%f24, %f22, %f23;
	st.shared.f32 	[%r33+-4], %f24;
$L__BB1_16:
	bar.sync 	0;
	setp.gt.u32 	%p9, %r1, 1;
	@%p9 bra 	$L__BB1_18;
	shl.b32 	%r34, %r3, 10;
	mov.u32 	%r35, _ZZ10kernel_cdfPfPjiE1p;
	add.s32 	%r36, %r35, %r34;
	ld.shared.f32 	%f25, [%r36+-516];
	ld.shared.f32 	%f26, [%r36+-4];
	add.f32 	%f27, %f25, %f26;
	st.shared.f32 	[%r36+-4], %f27;
$L__BB1_18:
	bar.sync 	0;
	setp.ne.s32 	%p10, %r1, 0;
	@%p10 bra 	$L__BB1_20;
	ld.shared.f32 	%f28, [_ZZ10kernel_cdfPfPjiE1p+1020];
	ld.shared.f32 	%f29, [_ZZ10kernel_cdfPfPjiE1p+2044];
	add.f32 	%f30, %f28, %f29;
	st.shared.f32 	[_ZZ10kernel_cdfPfPjiE1p+2044], %f30;
$L__BB1_20:
	setp.ne.s32 	%p11, %r1, 0;
	bar.sync 	0;
	shl.b32 	%r4, %r1, 1;
	add.s32 	%r5, %r4, 2;
	@%p11 bra 	$L__BB1_22;
	ld.shared.f32 	%f31, [_ZZ10kernel_cdfPfPjiE1p+1020];
	ld.shared.f32 	%f32, [_ZZ10kernel_cdfPfPjiE1p+1532];
	add.f32 	%f33, %f31, %f32;
	st.shared.f32 	[_ZZ10kernel_cdfPfPjiE1p+1532], %f33;
$L__BB1_22:
	bar.sync 	0;
	setp.gt.u32 	%p12, %r1, 2;
	@%p12 bra 	$L__BB1_24;
	shl.b32 	%r37, %r5, 8;
	mov.u32 	%r38, _ZZ10kernel_cdfPfPjiE1p;
	add.s32 	%r39, %r38, %r37;
	ld.shared.f32 	%f34, [%r39+-4];
	ld.shared.f32 	%f35, [%r39+252];
	add.f32 	%f36, %f34, %f35;
	st.shared.f32 	[%r39+252], %f36;
$L__BB1_24:
	bar.sync 	0;
	setp.gt.u32 	%p13, %r1, 6;
	@%p13 bra 	$L__BB1_26;
	shl.b32 	%r40, %r5, 7;
	mov.u32 	%r41, _ZZ10kernel_cdfPfPjiE1p;
	add.s32 	%r42, %r41, %r40;
	ld.shared.f32 	%f37, [%r42+-4];
	ld.shared.f32 	%f38, [%r42+124];
	add.f32 	%f39, %f37, %f38;
	st.shared.f32 	[%r42+124], %f39;
$L__BB1_26:
	bar.sync 	0;
	setp.gt.u32 	%p14, %r1, 14;
	@%p14 bra 	$L__BB1_28;
	shl.b32 	%r43, %r5, 6;
	mov.u32 	%r44, _ZZ10kernel_cdfPfPjiE1p;
	add.s32 	%r45, %r44, %r43;
	ld.shared.f32 	%f40, [%r45+-4];
	ld.shared.f32 	%f41, [%r45+60];
	add.f32 	%f42, %f40, %f41;
	st.shared.f32 	[%r45+60], %f42;
$L__BB1_28:
	bar.sync 	0;
	setp.gt.u32 	%p15, %r1, 30;
	@%p15 bra 	$L__BB1_30;
	shl.b32 	%r46, %r5, 5;
	mov.u32 	%r47, _ZZ10kernel_cdfPfPjiE1p;
	add.s32 	%r48, %r47, %r46;
	ld.shared.f32 	%f43, [%r48+-4];
	ld.shared.f32 	%f44, [%r48+28];
	add.f32 	%f45, %f43, %f44;
	st.shared.f32 	[%r48+28], %f45;
$L__BB1_30:
	bar.sync 	0;
	setp.gt.u32 	%p16, %r1, 62;
	@%p16 bra 	$L__BB1_32;
	shl.b32 	%r49, %r5, 4;
	mov.u32 	%r50, _ZZ10kernel_cdfPfPjiE1p;
	add.s32 	%r51, %r50, %r49;
	ld.shared.f32 	%f46, [%r51+-4];
	ld.shared.f32 	%f47, [%r51+12];
	add.f32 	%f48, %f46, %f47;
	st.shared.f32 	[%r51+12], %f48;
$L__BB1_32:
	bar.sync 	0;
	setp.gt.u32 	%p17, %r1, 126;
	@%p17 bra 	$L__BB1_34;
	shl.b32 	%r52, %r5, 3;
	mov.u32 	%r53, _ZZ10kernel_cdfPfPjiE1p;
	add.s32 	%r54, %r53, %r52;
	ld.shared.f32 	%f49, [%r54+-4];
	ld.shared.f32 	%f50, [%r54+4];
	add.f32 	%f51, %f49, %f50;
	st.shared.f32 	[%r54+4], %f51;
$L__BB1_34:
	bar.sync 	0;
	setp.gt.u32 	%p18, %r1, 254;
	@%p18 bra 	$L__BB1_36;
	shl.b32 	%r55, %r4, 2;
	mov.u32 	%r56, _ZZ10kernel_cdfPfPjiE1p;
	add.s32 	%r57, %r56, %r55;
	ld.shared.f32 	%f52, [%r57+4];
	ld.shared.f32 	%f53, [%r57+8];
	add.f32 	%f54, %f52, %f53;
	st.shared.f32 	[%r57+8], %f54;
$L__BB1_36:
	setp.gt.s32 	%p19, %r2, 255;
	bar.sync 	0;
	bar.sync 	0;
	@%p19 bra 	$L__BB1_38;
	shl.b32 	%r58, %r1, 2;
	mov.u32 	%r59, _ZZ10kernel_cdfPfPjiE1p;
	add.s32 	%r60, %r59, %r58;
	ld.shared.f32 	%f55, [%r60];
	cvta.to.global.u64 	%rd6, %rd1;
	mul.wide.s32 	%rd7, %r2, 4;
	add.s64 	%rd8, %rd6, %rd7;
	ld.global.f32 	%f56, [%rd8];
	add.f32 	%f57, %f55, %f56;
	st.global.f32 	[%rd8], %f57;
$L__BB1_38:
	ret;

}
	// .globl	_Z18kernel_equlizationPhS_Pfjj
.visible .entry _Z18kernel_equlizationPhS_Pfjj(
	.param .u64 .ptr .align 1 _Z18kernel_equlizationPhS_Pfjj_param_0,
	.param .u64 .ptr .align 1 _Z18kernel_equlizationPhS_Pfjj_param_1,
	.param .u64 .ptr .align 1 _Z18kernel_equlizationPhS_Pfjj_param_2,
	.param .u32 _Z18kernel_equlizationPhS_Pfjj_param_3,
	.param .u32 _Z18kernel_equlizationPhS_Pfjj_param_4
)
{
	.reg .pred 	%p<6>;
	.reg .b32 	%r<19>;
	.reg .b32 	%f<10>;
	.reg .b64 	%rd<12>;

	ld.param.u64 	%rd1, [_Z18kernel_equlizationPhS_Pfjj_param_0];
	ld.param.u64 	%rd2, [_Z18kernel_equlizationPhS_Pfjj_param_1];
	ld.param.u64 	%rd3, [_Z18kernel_equlizationPhS_Pfjj_param_2];
	ld.param.u32 	%r2, [_Z18kernel_equlizationPhS_Pfjj_param_3];
	ld.param.u32 	%r4, [_Z18kernel_equlizationPhS_Pfjj_param_4];
	mov.u32 	%r5, %ctaid.x;
	shl.b32 	%r6, %r5, 4;
	mov.u32 	%r7, %tid.x;
	add.s32 	%r8, %r6, %r7;
	mov.u32 	%r9, %ctaid.y;
	shl.b32 	%r10, %r9, 4;
	mov.u32 	%r11, %tid.y;
	add.s32 	%r12, %r10, %r11;
	mov.u32 	%r14, %nctaid.x;
	mul.lo.s32 	%r15, %r14, %r12;
	shl.b32 	%r16, %r15, 4;
	add.s32 	%r1, %r16, %r8;
	setp.ge.u32 	%p1, %r8, %r4;
	setp.ge.u32 	%p2, %r12, %r2;
	or.pred  	%p3, %p1, %p2;
	@%p3 bra 	$L__BB2_2;
	cvta.to.global.u64 	%rd4, %rd3;
	cvta.to.global.u64 	%rd5, %rd2;
	cvta.to.global.u64 	%rd6, %rd1;
	ld.global.f32 	%f1, [%rd4];
	cvt.s64.s32 	%rd7, %r1;
	add.s64 	%rd8, %rd5, %rd7;
	ld.global.u8 	%r17, [%rd8];
	mul.wide.u32 	%rd9, %r17, 4;
	add.s64 	%rd10, %rd4, %rd9;
	ld.global.f32 	%f2, [%rd10];
	sub.f32 	%f3, %f2, %f1;
	mul.f32 	%f4, %f3, 0f437F0000;
	mov.f32 	%f5, 0f3F800000;
	sub.f32 	%f6, %f5, %f1;
	div.rn.f32 	%f7, %f4, %f6;
	setp.lt.f32 	%p4, %f7, 0f00000000;
	selp.f32 	%f8, 0f00000000, %f7, %p4;
	setp.gt.f32 	%p5, %f8, 0f437F0000;
	selp.f32 	%f9, 0f437F0000, %f8, %p5;
	cvt.rzi.u32.f32 	%r18, %f9;
	add.s64 	%rd11, %rd6, %rd7;
	st.global.u8 	[%rd11], %r18;
$L__BB2_2:
	ret;

}


// ===== COMPILED SASS (sm_100) =====

	.target	sm_100

	.elftype	@"ET_EXEC"


//--------------------- .note.nv.tkinfo           --------------------------
	.section	.note.nv.tkinfo,"",@"SHT_NOTE"
	.sectionflags	@"SHF_NOTE_NV_TKINFO"
	.tkinfo
        /*0018*/ 	.word	0x00000002
        /*0030*/ 	.string	""
        /*0030*/ 	.string	"ptxas"
        /*0030*/ 	.string	"Cuda compilation tools, release 13.0, V13.0.88"
        /*0030*/ 	.string	"Build cuda_13.0.r13.0/compiler.36424714_0"
        /*0030*/ 	.string	"-arch sm_100 -m 64 "



//--------------------- .note.nv.cuinfo           --------------------------
	.section	.note.nv.cuinfo,"",@"SHT_NOTE"
	.sectionflags	@"SHF_NOTE_NV_CUINFO"
        /*0018*/ 	.short	0x0002
        /*001a*/ 	.short	0x0064
        /*001c*/ 	.short	0x0082
	.zero		2


//--------------------- .nv.info                  --------------------------
	.section	.nv.info,"",@"SHT_CUDA_INFO"
	.align	4


	//----- nvinfo : EIATTR_REGCOUNT
	.align		4
        /*0000*/ 	.byte	0x04, 0x2f
        /*0002*/ 	.short	(.L_1 - .L_0)
	.align		4
.L_0:
        /*0004*/ 	.word	index@(_Z11kernel_histPhPjjj)
        /*0008*/ 	.word	0x0000000a


	//----- nvinfo : EIATTR_FRAME_SIZE
	.align		4
.L_1:
        /*000c*/ 	.byte	0x04, 0x11
        /*000e*/ 	.short	(.L_3 - .L_2)
	.align		4
.L_2:
        /*0010*/ 	.word	index@(_Z11kernel_histPhPjjj)
        /*0014*/ 	.word	0x00000000


	//----- nvinfo : EIATTR_REGCOUNT
	.align		4
.L_3:
        /*0018*/ 	.byte	0x04, 0x2f
        /*001a*/ 	.short	(.L_5 - .L_4)
	.align		4
.L_4:
        /*001c*/ 	.word	index@(_Z10kernel_cdfPfPji)
        /*0020*/ 	.word	0x00000010


	//----- nvinfo : EIATTR_FRAME_SIZE
	.align		4
.L_5:
        /*0024*/ 	.byte	0x04, 0x11
        /*0026*/ 	.short	(.L_7 - .L_6)
	.align		4
.L_6:
        /*0028*/ 	.word	index@($__internal_1_$__cuda_sm3x_div_rn_noftz_f32_slowpath)
        /*002c*/ 	.word	0x00000000


	//----- nvinfo : EIATTR_FRAME_SIZE
	.align		4
.L_7:
        /*0030*/ 	.byte	0x04, 0x11
        /*0032*/ 	.short	(.L_9 - .L_8)
	.align		4
.L_8:
        /*0034*/ 	.word	index@(_Z10kernel_cdfPfPji)
        /*0038*/ 	.word	0x00000000


	//----- nvinfo : EIATTR_REGCOUNT
	.align		4
.L_9:
        /*003c*/ 	.byte	0x04, 0x2f
        /*003e*/ 	.short	(.L_11 - .L_10)
	.align		4
.L_10:
        /*0040*/ 	.word	index@(_Z18kernel_equlizationPhS_Pfjj)
        /*0044*/ 	.word	0x00000010


	//----- nvinfo : EIATTR_FRAME_SIZE
	.align		4
.L_11:
        /*0048*/ 	.byte	0x04, 0x11
        /*004a*/ 	.short	(.L_13 - .L_12)
	.align		4
.L_12:
        /*004c*/ 	.word	index@($__internal_0_$__cuda_sm3x_div_rn_noftz_f32_slowpath)
        /*0050*/ 	.word	0x00000000


	//----- nvinfo : EIATTR_FRAME_SIZE
	.align		4
.L_13:
        /*0054*/ 	.byte	0x04, 0x11
        /*0056*/ 	.short	(.L_15 - .L_14)
	.align		4
.L_14:
        /*0058*/ 	.word	index@(_Z18kernel_equlizationPhS_Pfjj)
        /*005c*/ 	.word	0x00000000


	//----- nvinfo : EIATTR_MIN_STACK_SIZE
	.align		4
.L_15:
        /*0060*/ 	.byte	0x04, 0x12
        /*0062*/ 	.short	(.L_17 - .L_16)
	.align		4
.L_16:
        /*0064*/ 	.word	index@(_Z18kernel_equlizationPhS_Pfjj)
        /*0068*/ 	.word	0x00000000


	//----- nvinfo : EIATTR_MIN_STACK_SIZE
	.align		4
.L_17:
        /*006c*/ 	.byte	0x04, 0x12
        /*006e*/ 	.short	(.L_19 - .L_18)
	.align		4
.L_18:
        /*0070*/ 	.word	index@(_Z10kernel_cdfPfPji)
        /*0074*/ 	.word	0x00000000


	//----- nvinfo : EIATTR_MIN_STACK_SIZE
	.align		4
.L_19:
        /*0078*/ 	.byte	0x04, 0x12
        /*007a*/ 	.short	(.L_21 - .L_20)
	.align		4
.L_20:
        /*007c*/ 	.word	index@(_Z11kernel_histPhPjjj)
        /*0080*/ 	.word	0x00000000
.L_21:


//--------------------- .nv.compat                --------------------------
	.section	.nv.compat,"",@"SHT_CUDA_COMPAT_INFO"
	.align	4
        /*0000*/ 	.byte	0x02, 0x09, 0x00, 0x00, 0x02, 0x02, 0x01, 0x00, 0x02, 0x05, 0x05, 0x00, 0x03, 0x07, 0x01, 0x01
        /*0010*/ 	.byte	0x02, 0x03, 0x00, 0x00, 0x02, 0x06, 0x01, 0x00, 0x04, 0x0b, 0x08, 0x00, 0x01, 0x00, 0x00, 0x00
        /*0020*/ 	.byte	0x00, 0x00, 0x00, 0x00


//--------------------- .nv.info._Z18kernel_equlizationPhS_Pfjj --------------------------
	.section	.nv.info._Z18kernel_equlizationPhS_Pfjj,"",@"SHT_CUDA_INFO"
	.sectionflags	@""
	.align	4


	//----- nvinfo : EIATTR_CUDA_API_VERSION
	.align		4
        /*0000*/ 	.byte	0x04, 0x37
        /*0002*/ 	.short	(.L_23 - .L_22)
.L_22:
        /*0004*/ 	.word	0x00000082


	//----- nvinfo : EIATTR_KPARAM_INFO
	.align		4
.L_23:
        /*0008*/ 	.byte	0x04, 0x17
        /*000a*/ 	.short	(.L_25 - .L_24)
.L_24:
        /*000c*/ 	.word	0x00000000
        /*0010*/ 	.short	0x0004
        /*0012*/ 	.short	0x001c
        /*0014*/ 	.byte	0x00, 0xf0, 0x11, 0x00


	//----- nvinfo : EIATTR_KPARAM_INFO
	.align		4
.L_25:
        /*0018*/ 	.byte	0x04, 0x17
        /*001a*/ 	.short	(.L_27 - .L_26)
.L_26:
        /*001c*/ 	.word	0x00000000
        /*0020*/ 	.short	0x0003
        /*0022*/ 	.short	0x0018
        /*0024*/ 	.byte	0x00, 0xf0, 0x11, 0x00


	//----- nvinfo : EIATTR_KPARAM_INFO
	.align		4
.L_27:
        /*0028*/ 	.byte	0x04, 0x17
        /*002a*/ 	.short	(.L_29 - .L_28)
.L_28:
        /*002c*/ 	.word	0x00000000
        /*0030*/ 	.short	0x0002
        /*0032*/ 	.short	0x0010
        /*0034*/ 	.byte	0x00, 0xf5, 0x21, 0x00


	//----- nvinfo : EIATTR_KPARAM_INFO
	.align		4
.L_29:
        /*0038*/ 	.byte	0x04, 0x17
        /*003a*/ 	.short	(.L_31 - .L_30)
.L_30:
        /*003c*/ 	.word	0x00000000
        /*0040*/ 	.short	0x0001
        /*0042*/ 	.short	0x0008
        /*0044*/ 	.byte	0x00, 0xf5, 0x21, 0x00


	//----- nvinfo : EIATTR_KPARAM_INFO
	.align		4
.L_31:
        /*0048*/ 	.byte	0x04, 0x17
        /*004a*/ 	.short	(.L_33 - .L_32)
.L_32:
        /*004c*/ 	.word	0x00000000
        /*0050*/ 	.short	0x0000
        /*0052*/ 	.short	0x0000
        /*0054*/ 	.byte	0x00, 0xf5, 0x21, 0x00


	//----- nvinfo : EIATTR_SPARSE_MMA_MASK
	.align		4
.L_33:
        /*0058*/ 	.byte	0x03, 0x50
        /*005a*/ 	.short	0x0000


	//----- nvinfo : EIATTR_MAXREG_COUNT
	.align		4
        /*005c*/ 	.byte	0x03, 0x1b
        /*005e*/ 	.short	0x00ff


	//----- nvinfo : EIATTR_MERCURY_ISA_VERSION
	.align		4
        /*0060*/ 	.byte	0x03, 0x5f
        /*0062*/ 	.short	0x0101


	//----- nvinfo : EIATTR_VRC_CTA_INIT_COUNT
	.align		4
        /*0064*/ 	.byte	0x02, 0x4a
	.zero		1
	.zero		1


	//----- nvinfo : EIATTR_EXIT_INSTR_OFFSETS
	.align		4
        /*0068*/ 	.byte	0x04, 0x1c
        /*006a*/ 	.short	(.L_35 - .L_34)


	//   ....[0]....
.L_34:
        /*006c*/ 	.word	0x000000c0


	//   ....[1]....
        /*0070*/ 	.word	0x00000310


	//----- nvinfo : EIATTR_CRS_STACK_SIZE
	.align		4
.L_35:
        /*0074*/ 	.byte	0x04, 0x1e
        /*0076*/ 	.short	(.L_37 - .L_36)
.L_36:
        /*0078*/ 	.word	0x00000000


	//----- nvinfo : EIATTR_CBANK_PARAM_SIZE
	.align		4
.L_37:
        /*007c*/ 	.byte	0x03, 0x19
        /*007e*/ 	.short	0x0020


	//----- nvinfo : EIATTR_PARAM_CBANK
	.align		4
        /*0080*/ 	.byte	0x04, 0x0a
        /*0082*/ 	.short	(.L_39 - .L_38)
	.align		4
.L_38:
        /*0084*/ 	.word	index@(.nv.constant0._Z18kernel_equlizationPhS_Pfjj)
        /*0088*/ 	.short	0x0380
        /*008a*/ 	.short	0x0020


	//----- nvinfo : EIATTR_SW_WAR
	.align		4
.L_39:
        /*008c*/ 	.byte	0x04, 0x36
        /*008e*/ 	.short	(.L_41 - .L_40)
.L_40:
        /*0090*/ 	.word	0x00000008
.L_41:


//--------------------- .nv.info._Z10kernel_cdfPfPji --------------------------
	.section	.nv.info._Z10kernel_cdfPfPji,"",@"SHT_CUDA_INFO"
	.sectionflags	@""
	.align	4


	//----- nvinfo : EIATTR_CUDA_API_VERSION
	.align		4
        /*0000*/ 	.byte	0x04, 0x37
        /*0002*/ 	.short	(.L_43 - .L_42)
.L_42:
        /*0004*/ 	.word	0x00000082


	//----- nvinfo : EIATTR_KPARAM_INFO
	.align		4
.L_43:
        /*0008*/ 	.byte	0x04, 0x17
        /*000a*/ 	.short	(.L_45 - .L_44)
.L_44:
        /*000c*/ 	.word	0x00000000
        /*0010*/ 	.short	0x0002
        /*0012*/ 	.short	0x0010
        /*0014*/ 	.byte	0x00, 0xf0, 0x11, 0x00


	//----- nvinfo : EIATTR_KPARAM_INFO
	.align		4
.L_45:
        /*0018*/ 	.byte	0x04, 0x17
        /*001a*/ 	.short	(.L_47 - .L_46)
.L_46:
        /*001c*/ 	.word	0x00000000
        /*0020*/ 	.short	0x0001
        /*0022*/ 	.short	0x0008
        /*0024*/ 	.byte	0x00, 0xf5, 0x21, 0x00


	//----- nvinfo : EIATTR_KPARAM_INFO
	.align		4
.L_47:
        /*0028*/ 	.byte	0x04, 0x17
        /*002a*/ 	.short	(.L_49 - .L_48)
.L_48:
        /*002c*/ 	.word	0x00000000
        /*0030*/ 	.short	0x0000
        /*0032*/ 	.short	0x0000
        /*0034*/ 	.byte	0x00, 0xf5, 0x21, 0x00


	//----- nvinfo : EIATTR_SPARSE_MMA_MASK
	.align		4
.L_49:
        /*0038*/ 	.byte	0x03, 0x50
        /*003a*/ 	.short	0x0000


	//----- nvinfo : EIATTR_MAXREG_COUNT
	.align		4
        /*003c*/ 	.byte	0x03, 0x1b
        /*003e*/ 	.short	0x00ff


	//----- nvinfo : EIATTR_NUM_BARRIERS
	.align		4
        /*0040*/ 	.byte	0x02, 0x4c
        /*0042*/ 	.byte	0x01
	.zero		1


	//----- nvinfo : EIATTR_MERCURY_ISA_VERSION
	.align		4
        /*0044*/ 	.byte	0x03, 0x5f
        /*0046*/ 	.short	0x0101


	//----- nvinfo : EIATTR_VRC_CTA_INIT_COUNT
	.align		4
        /*0048*/ 	.byte	0x02, 0x4a
	.zero		1
	.zero		1


	//----- nvinfo : EIATTR_EXIT_INSTR_OFFSETS
	.align		4
        /*004c*/ 	.byte	0x04, 0x1c
        /*004e*/ 	.short	(.L_51 - .L_50)


	//   ....[0]....
.L_50:
        /*0050*/ 	.word	0x00000cc0


	//   ....[1]....
        /*0054*/ 	.word	0x00000d70


	//----- nvinfo : EIATTR_CRS_STACK_SIZE
	.align		4
.L_51:
        /*0058*/ 	.byte	0x04, 0x1e
        /*005a*/ 	.short	(.L_53 - .L_52)
.L_52:
        /*005c*/ 	.word	0x00000000


	//----- nvinfo : EIATTR_CBANK_PARAM_SIZE
	.align		4
.L_53:
        /*0060*/ 	.byte	0x03, 0x19
        /*0062*/ 	.short	0x0014


	//----- nvinfo : EIATTR_PARAM_CBANK
	.align		4
        /*0064*/ 	.byte	0x04, 0x0a
        /*0066*/ 	.short	(.L_55 - .L_54)
	.align		4
.L_54:
        /*0068*/ 	.word	index@(.nv.constant0._Z10kernel_cdfPfPji)
        /*006c*/ 	.short	0x0380
        /*006e*/ 	.short	0x0014


	//----- nvinfo : EIATTR_SW_WAR
	.align		4
.L_55:
        /*0070*/ 	.byte	0x04, 0x36
        /*0072*/ 	.short	(.L_57 - .L_56)
.L_56:
        /*0074*/ 	.word	0x00000008
.L_57:


//--------------------- .nv.info._Z11kernel_histPhPjjj --------------------------
	.section	.nv.info._Z11kernel_histPhPjjj,"",@"SHT_CUDA_INFO"
	.sectionflags	@""
	.align	4


	//----- nvinfo : EIATTR_CUDA_API_VERSION
	.align		4
        /*0000*/ 	.byte	0x04, 0x37
        /*0002*/ 	.short	(.L_59 - .L_58)
.L_58:
        /*0004*/ 	.word	0x00000082


	//----- nvinfo : EIATTR_KPARAM_INFO
	.align		4
.L_59:
        /*0008*/ 	.byte	0x04, 0x17
        /*000a*/ 	.short	(.L_61 - .L_60)
.L_60:
        /*000c*/ 	.word	0x00000000
        /*0010*/ 	.short	0x0003
        /*0012*/ 	.short	0x0014
        /*0014*/ 	.byte	0x00, 0xf0, 0x11, 0x00


	//----- nvinfo : EIATTR_KPARAM_INFO
	.align		4
.L_61:
        /*0018*/ 	.byte	0x04, 0x17
        /*001a*/ 	.short	(.L_63 - .L_62)
.L_62:
        /*001c*/ 	.word	0x00000000
        /*0020*/ 	.short	0x0002
        /*0022*/ 	.short	0x0010
        /*0024*/ 	.byte	0x00, 0xf0, 0x11, 0x00


	//----- nvinfo : EIATTR_KPARAM_INFO
	.align		4
.L_63:
        /*0028*/ 	.byte	0x04, 0x17
        /*002a*/ 	.short	(.L_65 - .L_64)
.L_64:
        /*002c*/ 	.word	0x00000000
        /*0030*/ 	.short	0x0001
        /*0032*/ 	.short	0x0008
        /*0034*/ 	.byte	0x00, 0xf5, 0x21, 0x00


	//----- nvinfo : EIATTR_KPARAM_INFO
	.align		4
.L_65:
        /*0038*/ 	.byte	0x04, 0x17
        /*003a*/ 	.short	(.L_67 - .L_66)
.L_66:
        /*003c*/ 	.word	0x00000000
        /*0040*/ 	.short	0x0000
        /*0042*/ 	.short	0x0000
        /*0044*/ 	.byte	0x00, 0xf5, 0x21, 0x00


	//----- nvinfo : EIATTR_SPARSE_MMA_MASK
	.align		4
.L_67:
        /*0048*/ 	.byte	0x03, 0x50
        /*004a*/ 	.short	0x0000


	//----- nvinfo : EIATTR_MAXREG_COUNT
	.align		4
        /*004c*/ 	.byte	0x03, 0x1b
        /*004e*/ 	.short	0x00ff


	//----- nvinfo : EIATTR_NUM_BARRIERS
	.align		4
        /*0050*/ 	.byte	0x02, 0x4c
        /*0052*/ 	.byte	0x01
	.zero		1


	//----- nvinfo : EIATTR_MERCURY_ISA_VERSION
	.align		4
        /*0054*/ 	.byte	0x03, 0x5f
        /*0056*/ 	.short	0x0101


	//----- nvinfo : EIATTR_VRC_CTA_INIT_COUNT
	.align		4
        /*0058*/ 	.byte	0x02, 0x4a
	.zero		1
	.zero		1


	//----- nvinfo : EIATTR_EXIT_INSTR_OFFSETS
	.align		4
        /*005c*/ 	.byte	0x04, 0x1c
        /*005e*/ 	.short	(.L_69 - .L_68)


	//   ....[0]....
.L_68:
        /*0060*/ 	.word	0x00000200


	//   ....[1]....
        /*0064*/ 	.word	0x00000250


	//----- nvinfo : EIATTR_CRS_STACK_SIZE
	.align		4
.L_69:
        /*0068*/ 	.byte	0x04, 0x1e
        /*006a*/ 	.short	(.L_71 - .L_70)
.L_70:
        /*006c*/ 	.word	0x00000000


	//----- nvinfo : EIATTR_CBANK_PARAM_SIZE
	.align		4
.L_71:
        /*0070*/ 	.byte	0x03, 0x19
        /*0072*/ 	.short	0x0018


	//----- nvinfo : EIATTR_PARAM_CBANK
	.align		4
        /*0074*/ 	.byte	0x04, 0x0a
        /*0076*/ 	.short	(.L_73 - .L_72)
	.align		4
.L_72:
        /*0078*/ 	.word	index@(.nv.constant0._Z11kernel_histPhPjjj)
        /*007c*/ 	.short	0x0380
        /*007e*/ 	.short	0x0018


	//----- nvinfo : EIATTR_SW_WAR
	.align		4
.L_73:
        /*0080*/ 	.byte	0x04, 0x36
        /*0082*/ 	.short	(.L_75 - .L_74)
.L_74:
        /*0084*/ 	.word	0x00000008
.L_75:


//--------------------- .nv.callgraph             --------------------------
	.section	.nv.callgraph,"",@"SHT_CUDA_CALLGRAPH"
	.align	4
	.sectionentsize	8
	.align		4
        /*0000*/ 	.word	0x00000000
	.align		4
        /*0004*/ 	.word	0xffffffff
	.align		4
        /*0008*/ 	.word	0x00000000
	.align		4
        /*000c*/ 	.word	0xfffffffe
	.align		4
        /*0010*/ 	.word	0x00000000
	.align		4
        /*0014*/ 	.word	0xfffffffd
	.align		4
        /*0018*/ 	.word	0x00000000
	.align		4
        /*001c*/ 	.word	0xfffffffc


//--------------------- .text._Z18kernel_equlizationPhS_Pfjj --------------------------
	.section	.text._Z18kernel_equlizationPhS_Pfjj,"ax",@progbits
	.align	128
        .global         _Z18kernel_equlizationPhS_Pfjj
        .type           _Z18kernel_equlizationPhS_Pfjj,@function
        .size           _Z18kernel_equlizationPhS_Pfjj,(.L_x_33 - _Z18kernel_equlizationPhS_Pfjj)
        .other          _Z18kernel_equlizationPhS_Pfjj,@"STO_CUDA_ENTRY STV_DEFAULT"
_Z18kernel_equlizationPhS_Pfjj:
.text._Z18kernel_equlizationPhS_Pfjj:
[----:B------:R-:W-:Y:S01]  /*0000*/  LDC R1, c[0x0][0x37c] ;  /* 0x0000df00ff017b82 */ /* 0x000fe20000000800 */
[----:B------:R-:W0:Y:S01]  /*0010*/  S2R R0, SR_CTAID.Y ;  /* 0x0000000000007919 */ /* 0x000e220000002600 */
[----:B------:R-:W1:Y:S01]  /*0020*/  LDCU.64 UR6, c[0x0][0x398] ;  /* 0x00007300ff0677ac */ /* 0x000e620008000a00 */
[----:B------:R-:W0:Y:S01]  /*0030*/  S2R R5, SR_TID.Y ;  /* 0x0000000000057919 */ /* 0x000e220000002200 */
[----:B------:R-:W2:Y:S01]  /*0040*/  LDCU UR4, c[0x0][0x370] ;  /* 0x00006e00ff0477ac */ /* 0x000ea20008000800 */
[----:B------:R-:W3:Y:S01]  /*0050*/  S2R R2, SR_CTAID.X ;  /* 0x0000000000027919 */ /* 0x000ee20000002500 */
[----:B------:R-:W3:Y:S01]  /*0060*/  S2R R3, SR_TID.X ;  /* 0x0000000000037919 */ /* 0x000ee20000002100 */
[----:B0-----:R-:W-:-:S05]  /*0070*/  IMAD R0, R0, 0x10, R5 ;  /* 0x0000001000007824 */ /* 0x001fca00078e0205 */
[----:B-1----:R-:W-:Y:S01]  /*0080*/  ISETP.GE.U32.AND P0, PT, R0, UR6, PT ;  /* 0x0000000600007c0c */ /* 0x002fe2000bf06070 */
[----:B---3--:R-:W-:Y:S02]  /*0090*/  IMAD R2, R2, 0x10, R3 ;  /* 0x0000001002027824 */ /* 0x008fe400078e0203 */
[----:B--2---:R-:W-:-:S03]  /*00a0*/  IMAD R3, R0, UR4, RZ ;  /* 0x0000000400037c24 */ /* 0x004fc6000f8e02ff */
[----:B------:R-:W-:-:S13]  /*00b0*/  ISETP.GE.U32.OR P0, PT, R2, UR7, P0 ;  /* 0x0000000702007c0c */ /* 0x000fda0008706470 */
[----:B------:R-:W-:Y:S05]  /*00c0*/  @P0 EXIT ;  /* 0x000000000000094d */ /* 0x000fea0003800000 */
[----:B------:R-:W0:Y:S01]  /*00d0*/  LDCU.64 UR6, c[0x0][0x388] ;  /* 0x00007100ff0677ac */ /* 0x000e220008000a00 */
[----:B------:R-:W-:Y:S01]  /*00e0*/  IMAD R2, R3, 0x10, R2 ;  /* 0x0000001003027824 */ /* 0x000fe200078e0202 */
[----:B------:R-:W1:Y:S01]  /*00f0*/  LDCU.64 UR4, c[0x0][0x358] ;  /* 0x00006b00ff0477ac */ /* 0x000e620008000a00 */
[----:B------:R-:W2:Y:S03]  /*0100*/  LDC.64 R4, c[0x0][0x390] ;  /* 0x0000e400ff047b82 */ /* 0x000ea60000000a00 */
[----:B------:R-:W-:-:S05]  /*0110*/  SHF.R.S32.HI R12, RZ, 0x1f, R2 ;  /* 0x0000001fff0c7819 */ /* 0x000fca0000011402 */
[----:B------:R-:W3:Y:S01]  /*0120*/  LDC.64 R6, c[0x0][0x390] ;  /* 0x0000e400ff067b82 */ /* 0x000ee20000000a00 */
[----:B0-----:R-:W-:-:S04]  /*0130*/  IADD3 R8, P0, PT, R2, UR6, RZ ;  /* 0x0000000602087c10 */ /* 0x001fc8000ff1e0ff */
[----:B------:R-:W-:-:S06]  /*0140*/  IADD3.X R9, PT, PT, R12, UR7, RZ, P0, !PT ;  /* 0x000000070c097c10 */ /* 0x000fcc00087fe4ff */
[----:B-1----:R-:W3:Y:S04]  /*0150*/  LDG.E.U8 R9, desc[UR4][R8.64] ;  /* 0x0000000408097981 */ /* 0x002ee8000c1e1100 */
[----:B--2---:R-:W2:Y:S01]  /*0160*/  LDG.E R4, desc[UR4][R4.64] ;  /* 0x0000000404047981 */ /* 0x004ea2000c1e1900 */
[----:B---3--:R-:W-:-:S06]  /*0170*/  IMAD.WIDE.U32 R6, R9, 0x4, R6 ;  /* 0x0000000409067825 */ /* 0x008fcc00078e0006 */
[----:B------:R-:W3:Y:S01]  /*0180*/  LDG.E R7, desc[UR4][R6.64] ;  /* 0x0000000406077981 */ /* 0x000ee2000c1e1900 */
[----:B--2---:R-:W-:Y:S01]  /*0190*/  FADD R3, -R4, 1 ;  /* 0x3f80000004037421 */ /* 0x004fe20000000100 */
[----:B------:R-:W-:Y:S03]  /*01a0*/  BSSY.RECONVERGENT B0, `(.L_x_0) ;  /* 0x000000e000007945 */ /* 0x000fe60003800200 */
[----:B------:R-:W0:Y:S02]  /*01b0*/  MUFU.RCP R10, R3 ;  /* 0x00000003000a7308 */ /* 0x000e240000001000 */
[----:B0-----:R-:W-:-:S04]  /*01c0*/  FFMA R11, -R3, R10, 1 ;  /* 0x3f800000030b7423 */ /* 0x001fc8000000010a */
[----:B------:R-:W-:Y:S01]  /*01d0*/  FFMA R11, R10, R11, R10 ;  /* 0x0000000b0a0b7223 */ /* 0x000fe2000000000a */
[----:B---3--:R-:W-:-:S04]  /*01e0*/  FADD R0, -R4, R7 ;  /* 0x0000000704007221 */ /* 0x008fc80000000100 */
[----:B------:R-:W-:-:S04]  /*01f0*/  FMUL R0, R0, 255 ;  /* 0x437f000000007820 */ /* 0x000fc80000400000 */
[----:B------:R-:W0:Y:S01]  /*0200*/  FCHK P0, R0, R3 ;  /* 0x0000000300007302 */ /* 0x000e220000000000 */
[----:B------:R-:W-:-:S04]  /*0210*/  FFMA R8, R0, R11, RZ ;  /* 0x0000000b00087223 */ /* 0x000fc800000000ff */
[----:B------:R-:W-:-:S04]  /*0220*/  FFMA R4, -R3, R8, R0 ;  /* 0x0000000803047223 */ /* 0x000fc80000000100 */
[----:B------:R-:W-:Y:S01]  /*0230*/  FFMA R4, R11, R4, R8 ;  /* 0x000000040b047223 */ /* 0x000fe20000000008 */
[----:B0-----:R-:W-:Y:S06]  /*0240*/  @!P0 BRA `(.L_x_1) ;  /* 0x00000000000c8947 */ /* 0x001fec0003800000 */
[----:B------:R-:W-:-:S07]  /*0250*/  MOV R4, 0x270 ;  /* 0x0000027000047802 */ /* 0x000fce0000000f00 */
[----:B------:R-:W-:Y:S05]  /*0260*/  CALL.REL.NOINC `($__internal_0_$__cuda_sm3x_div_rn_noftz_f32_slowpath) ;  /* 0x00000000002c7944 */ /* 0x000fea0003c00000 */
[----:B------:R-:W-:-:S07]  /*0270*/  IMAD.MOV.U32 R4, RZ, RZ, R0 ;  /* 0x000000ffff047224 */ /* 0x000fce00078e0000 */
.L_x_1:
[----:B------:R-:W-:Y:S05]  /*0280*/  BSYNC.RECONVERGENT B0 ;  /* 0x0000000000007941 */ /* 0x000fea0003800200 */
.L_x_0:
[----:B------:R-:W0:Y:S01]  /*0290*/  LDCU.64 UR6, c[0x0][0x380] ;  /* 0x00007000ff0677ac */ /* 0x000e220008000a00 */
[----:B------:R-:W-:-:S04]  /*02a0*/  FSETP.GEU.AND P0, PT, R4, RZ, PT ;  /* 0x000000ff0400720b */ /* 0x000fc80003f0e000 */
[----:B------:R-:W-:-:S04]  /*02b0*/  FSEL R4, R4, RZ, P0 ;  /* 0x000000ff04047208 */ /* 0x000fc80000000000 */
[----:B------:R-:W-:-:S04]  /*02c0*/  FMNMX.NAN R4, R4, 255, PT ;  /* 0x437f000004047809 */ /* 0x000fc80003820000 */
[----:B------:R-:W1:Y:S01]  /*02d0*/  F2I.U32.TRUNC.NTZ R5, R4 ;  /* 0x0000000400057305 */ /* 0x000e62000020f000 */
[----:B0-----:R-:W-:-:S04]  /*02e0*/  IADD3 R2, P0, PT, R2, UR6, RZ ;  /* 0x0000000602027c10 */ /* 0x001fc8000ff1e0ff */
[----:B------:R-:W-:-:S05]  /*02f0*/  IADD3.X R3, PT, PT, R12, UR7, RZ, P0, !PT ;  /* 0x000000070c037c10 */ /* 0x000fca00087fe4ff */
[----:B-1----:R-:W-:Y:S01]  /*0300*/  STG.E.U8 desc[UR4][R2.64], R5 ;  /* 0x0000000502007986 */ /* 0x002fe2000c101104 */
[----:B------:R-:W-:Y:S05]  /*0310*/  EXIT ;  /* 0x000000000000794d */ /* 0x000fea0003800000 */
        .weak           $__internal_0_$__cuda_sm3x_div_rn_noftz_f32_slowpath
        .type           $__internal_0_$__cuda_sm3x_div_rn_noftz_f32_slowpath,@function
        .size           $__internal_0_$__cuda_sm3x_div_rn_noftz_f32_slowpath,(.L_x_33 - $__internal_0_$__cuda_sm3x_div_rn_noftz_f32_slowpath)
$__internal_0_$__cuda_sm3x_div_rn_noftz_f32_slowpath:
[--C-:B------:R-:W-:Y:S01]  /*0320*/  SHF.R.U32.HI R6, RZ, 0x17, R3.reuse ;  /* 0x00000017ff067819 */ /* 0x100fe20000011603 */
[----:B------:R-:W-:Y:S01]  /*0330*/  BSSY.RECONVERGENT B1, `(.L_x_2) ;  /* 0x0000064000017945 */ /* 0x000fe20003800200 */
[--C-:B------:R-:W-:Y:S01]  /*0340*/  SHF.R.U32.HI R5, RZ, 0x17, R0.reuse ;  /* 0x00000017ff057819 */ /* 0x100fe20000011600 */
[----:B------:R-:W-:Y:S01]  /*0350*/  IMAD.MOV.U32 R7, RZ, RZ, R0 ;  /* 0x000000ffff077224 */ /* 0x000fe200078e0000 */
[----:B------:R-:W-:Y:S01]  /*0360*/  LOP3.LUT R6, R6, 0xff, RZ, 0xc0, !PT ;  /* 0x000000ff06067812 */ /* 0x000fe200078ec0ff */
[----:B------:R-:W-:Y:S01]  /*0370*/  IMAD.MOV.U32 R8, RZ, RZ, R3 ;  /* 0x000000ffff087224 */ /* 0x000fe200078e0003 */
[----:B------:R-:W-:-:S03]  /*0380*/  LOP3.LUT R5, R5, 0xff, RZ, 0xc0, !PT ;  /* 0x000000ff05057812 */ /* 0x000fc600078ec0ff */
[----:B------:R-:W-:Y:S02]  /*0390*/  VIADD R11, R6, 0xffffffff ;  /* 0xffffffff060b7836 */ /* 0x000fe40000000000 */
[----:B------:R-:W-:-:S03]  /*03a0*/  VIADD R10, R5, 0xffffffff ;  /* 0xffffffff050a7836 */ /* 0x000fc60000000000 */
[----:B------:R-:W-:-:S04]  /*03b0*/  ISETP.GT.U32.AND P0, PT, R11, 0xfd, PT ;  /* 0x000000fd0b00780c */ /* 0x000fc80003f04070 */
[----:B------:R-:W-:-:S13]  /*03c0*/  ISETP.GT.U32.OR P0, PT, R10, 0xfd, P0 ;  /* 0x000000fd0a00780c */ /* 0x000fda0000704470 */
[----:B------:R-:W-:Y:S01]  /*03d0*/  @!P0 IMAD.MOV.U32 R9, RZ, RZ, RZ ;  /* 0x000000ffff098224 */ /* 0x000fe200078e00ff */
[----:B------:R-:W-:Y:S06]  /*03e0*/  @!P0 BRA `(.L_x_3) ;  /* 0x00000000005c8947 */ /* 0x000fec0003800000 */
[----:B------:R-:W-:Y:S02]  /*03f0*/  FSETP.GTU.FTZ.AND P0, PT, |R0|, +INF , PT ;  /* 0x7f8000000000780b */ /* 0x000fe40003f1c200 */
[----:B------:R-:W-:-:S04]  /*0400*/  FSETP.GTU.FTZ.AND P1, PT, |R3|, +INF , PT ;  /* 0x7f8000000300780b */ /* 0x000fc80003f3c200 */
[----:B------:R-:W-:-:S13]  /*0410*/  PLOP3.LUT P0, PT, P0, P1, PT, 0xf8, 0x8f ;  /* 0x00000000008f781c */ /* 0x000fda0000703f70 */
[----:B------:R-:W-:Y:S05]  /*0420*/  @P0 BRA `(.L_x_4) ;  /* 0x00000004004c0947 */ /* 0x000fea0003800000 */
[----:B------:R-:W-:-:S13]  /*0430*/  LOP3.LUT P0, RZ, R8, 0x7fffffff, R7, 0xc8, !PT ;  /* 0x7fffffff08ff7812 */ /* 0x000fda000780c807 */
[----:B------:R-:W-:Y:S05]  /*0440*/  @!P0 BRA `(.L_x_5) ;  /* 0x00000004003c8947 */ /* 0x000fea0003800000 */
[C---:B------:R-:W-:Y:S02]  /*0450*/  FSETP.NEU.FTZ.AND P2, PT, |R0|.reuse, +INF , PT ;  /* 0x7f8000000000780b */ /* 0x040fe40003f5d200 */
[----:B------:R-:W-:Y:S02]  /*0460*/  FSETP.NEU.FTZ.AND P1, PT, |R3|, +INF , PT ;  /* 0x7f8000000300780b */ /* 0x000fe40003f3d200 */
[----:B------:R-:W-:-:S11]  /*0470*/  FSETP.NEU.FTZ.AND P0, PT, |R0|, +INF , PT ;  /* 0x7f8000000000780b */ /* 0x000fd60003f1d200 */
[----:B------:R-:W-:Y:S05]  /*0480*/  @!P1 BRA !P2, `(.L_x_5) ;  /* 0x00000004002c9947 */ /* 0x000fea0005000000 */
[----:B------:R-:W-:-:S04]  /*0490*/  LOP3.LUT P2, RZ, R7, 0x7fffffff, RZ, 0xc0, !PT ;  /* 0x7fffffff07ff7812 */ /* 0x000fc8000784c0ff */
[----:B------:R-:W-:-:S13]  /*04a0*/  PLOP3.LUT P1, PT, P1, P2, PT, 0x2f, 0xf2 ;  /* 0x0000000000f2781c */ /* 0x000fda0000f24577 */
[----:B------:R-:W-:Y:S05]  /*04b0*/  @P1 BRA `(.L_x_6) ;  /* 0x0000000400181947 */ /* 0x000fea0003800000 */
[----:B------:R-:W-:-:S04]  /*04c0*/  LOP3.LUT P1, RZ, R8, 0x7fffffff, RZ, 0xc0, !PT ;  /* 0x7fffffff08ff7812 */ /* 0x000fc8000782c0ff */
[----:B------:R-:W-:-:S13]  /*04d0*/  PLOP3.LUT P0, PT, P0, P1, PT, 0x2f, 0xf2 ;  /* 0x0000000000f2781c */ /* 0x000fda0000702577 */
[----:B------:R-:W-:Y:S05]  /*04e0*/  @P0 BRA `(.L_x_7) ;  /* 0x0000000400000947 */ /* 0x000fea0003800000 */
[----:B------:R-:W-:Y:S02]  /*04f0*/  ISETP.GE.AND P0, PT, R10, RZ, PT ;  /* 0x000000ff0a00720c */ /* 0x000fe40003f06270 */
[----:B------:R-:W-:-:S11]  /*0500*/  ISETP.GE.AND P1, PT, R11, RZ, PT ;  /* 0x000000ff0b00720c */ /* 0x000fd60003f26270 */
[----:B------:R-:W-:Y:S02]  /*0510*/  @P0 IMAD.MOV.U32 R9, RZ, RZ, RZ ;  /* 0x000000ffff090224 */ /* 0x000fe400078e00ff */
[----:B------:R-:W-:Y:S01]  /*0520*/  @!P0 FFMA R7, R0, 1.84467440737095516160e+19, RZ ;  /* 0x5f80000000078823 */ /* 0x000fe200000000ff */
[----:B------:R-:W-:Y:S02]  /*0530*/  @!P0 IMAD.MOV.U32 R9, RZ, RZ, -0x40 ;  /* 0xffffffc0ff098424 */ /* 0x000fe400078e00ff */
[----:B------:R-:W-:Y:S02]  /*0540*/  @!P1 FFMA R8, R3, 1.84467440737095516160e+19, RZ ;  /* 0x5f80000003089823 */ /* 0x000fe400000000ff */
[----:B------:R-:W-:-:S07]  /*0550*/  @!P1 VIADD R9, R9, 0x40 ;  /* 0x0000004009099836 */ /* 0x000fce0000000000 */
.L_x_3:
[----:B------:R-:W-:Y:S01]  /*0560*/  LEA R3, R6, 0xc0800000, 0x17 ;  /* 0xc080000006037811 */ /* 0x000fe200078eb8ff */
[----:B------:R-:W-:Y:S01]  /*0570*/  VIADD R5, R5, 0xffffff81 ;  /* 0xffffff8105057836 */ /* 0x000fe20000000000 */
[----:B------:R-:W-:Y:S03]  /*0580*/  BSSY.RECONVERGENT B2, `(.L_x_8) ;  /* 0x0000035000027945 */ /* 0x000fe60003800200 */
[----:B------:R-:W-:Y:S01]  /*0590*/  IMAD.IADD R3, R8, 0x1, -R3 ;  /* 0x0000000108037824 */ /* 0x000fe200078e0a03 */
[C---:B------:R-:W-:Y:S01]  /*05a0*/  IADD3 R6, PT, PT, R5.reuse, 0x7f, -R6 ;  /* 0x0000007f05067810 */ /* 0x040fe20007ffe806 */
[----:B------:R-:W-:Y:S02]  /*05b0*/  IMAD R0, R5, -0x800000, R7 ;  /* 0xff80000005007824 */ /* 0x000fe400078e0207 */
[----:B------:R-:W0:Y:S01]  /*05c0*/  MUFU.RCP R8, R3 ;  /* 0x0000000300087308 */ /* 0x000e220000001000 */
[----:B------:R-:W-:Y:S01]  /*05d0*/  FADD.FTZ R11, -R3, -RZ ;  /* 0x800000ff030b7221 */ /* 0x000fe20000010100 */
[----:B------:R-:W-:-:S03]  /*05e0*/  IMAD.IADD R6, R6, 0x1, R9 ;  /* 0x0000000106067824 */ /* 0x000fc600078e0209 */
[----:B0-----:R-:W-:-:S04]  /*05f0*/  FFMA R13, R8, R11, 1 ;  /* 0x3f800000080d7423 */ /* 0x001fc8000000000b */
[----:B------:R-:W-:-:S04]  /*0600*/  FFMA R10, R8, R13, R8 ;  /* 0x0000000d080a7223 */ /* 0x000fc80000000008 */
[----:B------:R-:W-:-:S04]  /*0610*/  FFMA R7, R0, R10, RZ ;  /* 0x0000000a00077223 */ /* 0x000fc800000000ff */
[----:B------:R-:W-:-:S04]  /*0620*/  FFMA R8, R11, R7, R0 ;  /* 0x000000070b087223 */ /* 0x000fc80000000000 */
[----:B------:R-:W-:-:S04]  /*0630*/  FFMA R7, R10, R8, R7 ;  /* 0x000000080a077223 */ /* 0x000fc80000000007 */
[----:B------:R-:W-:-:S04]  /*0640*/  FFMA R8, R11, R7, R0 ;  /* 0x000000070b087223 */ /* 0x000fc80000000000 */
[----:B------:R-:W-:-:S05]  /*0650*/  FFMA R0, R10, R8, R7 ;  /* 0x000000080a007223 */ /* 0x000fca0000000007 */
[----:B------:R-:W-:-:S04]  /*0660*/  SHF.R.U32.HI R3, RZ, 0x17, R0 ;  /* 0x00000017ff037819 */ /* 0x000fc80000011600 */
[----:B------:R-:W-:-:S05]  /*0670*/  LOP3.LUT R3, R3, 0xff, RZ, 0xc0, !PT ;  /* 0x000000ff03037812 */ /* 0x000fca00078ec0ff */
[----:B------:R-:W-:-:S04]  /*0680*/  IMAD.IADD R9, R3, 0x1, R6 ;  /* 0x0000000103097824 */ /* 0x000fc800078e0206 */
[----:B------:R-:W-:-:S05]  /*0690*/  VIADD R3, R9, 0xffffffff ;  /* 0xffffffff09037836 */ /* 0x000fca0000000000 */
[----:B------:R-:W-:-:S13]  /*06a0*/  ISETP.GE.U32.AND P0, PT, R3, 0xfe, PT ;  /* 0x000000fe0300780c */ /* 0x000fda0003f06070 */
[----:B------:R-:W-:Y:S05]  /*06b0*/  @!P0 BRA `(.L_x_9) ;  /* 0x0000000000808947 */ /* 0x000fea0003800000 */
[----:B------:R-:W-:-:S13]  /*06c0*/  ISETP.GT.AND P0, PT, R9, 0xfe, PT ;  /* 0x000000fe0900780c */ /* 0x000fda0003f04270 */
[----:B------:R-:W-:Y:S05]  /*06d0*/  @P0 BRA `(.L_x_10) ;  /* 0x00000000006c0947 */ /* 0x000fea0003800000 */
[----:B------:R-:W-:-:S13]  /*06e0*/  ISETP.GE.AND P0, PT, R9, 0x1, PT ;  /* 0x000000010900780c */ /* 0x000fda0003f06270 */
[----:B------:R-:W-:Y:S05]  /*06f0*/  @P0 BRA `(.L_x_11) ;  /* 0x0000000000740947 */ /* 0x000fea0003800000 */
[----:B------:R-:W-:Y:S02]  /*0700*/  ISETP.GE.AND P0, PT, R9, -0x18, PT ;  /* 0xffffffe80900780c */ /* 0x000fe40003f06270 */
[----:B------:R-:W-:-:S11]  /*0710*/  LOP3.LUT R0, R0, 0x80000000, RZ, 0xc0, !PT ;  /* 0x8000000000007812 */ /* 0x000fd600078ec0ff */
[----:B------:R-:W-:Y:S05]  /*0720*/  @!P0 BRA `(.L_x_11) ;  /* 0x0000000000688947 */ /* 0x000fea0003800000 */
[CCC-:B------:R-:W-:Y:S01]  /*0730*/  FFMA.RZ R3, R10.reuse, R8.reuse, R7.reuse ;  /* 0x000000080a037223 */ /* 0x1c0fe2000000c007 */
[CCC-:B------:R-:W-:Y:S01]  /*0740*/  FFMA.RM R6, R10.reuse, R8.reuse, R7.reuse ;  /* 0x000000080a067223 */ /* 0x1c0fe20000004007 */
[C---:B------:R-:W-:Y:S02]  /*0750*/  ISETP.NE.AND P2, PT, R9.reuse, RZ, PT ;  /* 0x000000ff0900720c */ /* 0x040fe40003f45270 */
[----:B------:R-:W-:Y:S02]  /*0760*/  ISETP.NE.AND P1, PT, R9, RZ, PT ;  /* 0x000000ff0900720c */ /* 0x000fe40003f25270 */
[----:B------:R-:W-:Y:S01]  /*0770*/  LOP3.LUT R5, R3, 0x7fffff, RZ, 0xc0, !PT ;  /* 0x007fffff03057812 */ /* 0x000fe200078ec0ff */
[----:B------:R-:W-:Y:S01]  /*0780*/  FFMA.RP R3, R10, R8, R7 ;  /* 0x000000080a037223 */ /* 0x000fe20000008007 */
[----:B------:R-:W-:Y:S02]  /*0790*/  VIADD R8, R9, 0x20 ;  /* 0x0000002009087836 */ /* 0x000fe40000000000 */
[----:B------:R-:W-:Y:S01]  /*07a0*/  LOP3.LUT R5, R5, 0x800000, RZ, 0xfc, !PT ;  /* 0x0080000005057812 */ /* 0x000fe200078efcff */
[----:B------:R-:W-:Y:S01]  /*07b0*/  IMAD.MOV R7, RZ, RZ, -R9 ;  /* 0x000000ffff077224 */ /* 0x000fe200078e0a09 */
[----:B------:R-:W-:-:S02]  /*07c0*/  FSETP.NEU.FTZ.AND P0, PT, R3, R6, PT ;  /* 0x000000060300720b */ /* 0x000fc40003f1d000 */
[----:B------:R-:W-:Y:S02]  /*07d0*/  SHF.L.U32 R8, R5, R8, RZ ;  /* 0x0000000805087219 */ /* 0x000fe400000006ff */
[----:B------:R-:W-:Y:S02]  /*07e0*/  SEL R6, R7, RZ, P2 ;  /* 0x000000ff07067207 */ /* 0x000fe40001000000 */
[----:B------:R-:W-:Y:S02]  /*07f0*/  ISETP.NE.AND P1, PT, R8, RZ, P1 ;  /* 0x000000ff0800720c */ /* 0x000fe40000f25270 */
[----:B------:R-:W-:Y:S02]  /*0800*/  SHF.R.U32.HI R6, RZ, R6, R5 ;  /* 0x00000006ff067219 */ /* 0x000fe40000011605 */
[----:B------:R-:W-:Y:S02]  /*0810*/  PLOP3.LUT P0, PT, P0, P1, PT, 0xf8, 0x8f ;  /* 0x00000000008f781c */ /* 0x000fe40000703f70 */
[----:B------:R-:W-:-:S02]  /*0820*/  SHF.R.U32.HI R8, RZ, 0x1, R6 ;  /* 0x00000001ff087819 */ /* 0x000fc40000011606 */
[----:B------:R-:W-:-:S04]  /*0830*/  SEL R3, RZ, 0x1, !P0 ;  /* 0x00000001ff037807 */ /* 0x000fc80004000000 */
[----:B------:R-:W-:-:S04]  /*0840*/  LOP3.LUT R3, R3, 0x1, R8, 0xf8, !PT ;  /* 0x0000000103037812 */ /* 0x000fc800078ef808 */
[----:B------:R-:W-:-:S05]  /*0850*/  LOP3.LUT R3, R3, R6, RZ, 0xc0, !PT ;  /* 0x0000000603037212 */ /* 0x000fca00078ec0ff */
[----:B------:R-:W-:-:S05]  /*0860*/  IMAD.IADD R3, R8, 0x1, R3 ;  /* 0x0000000108037824 */ /* 0x000fca00078e0203 */
[----:B------:R-:W-:Y:S01]  /*0870*/  LOP3.LUT R0, R3, R0, RZ, 0xfc, !PT ;  /* 0x0000000003007212 */ /* 0x000fe200078efcff */
[----:B------:R-:W-:Y:S06]  /*0880*/  BRA `(.L_x_11) ;  /* 0x0000000000107947 */ /* 0x000fec0003800000 */
.L_x_10:
[----:B------:R-:W-:-:S04]  /*0890*/  LOP3.LUT R0, R0, 0x80000000, RZ, 0xc0, !PT ;  /* 0x8000000000007812 */ /* 0x000fc800078ec0ff */
[----:B------:R-:W-:Y:S01]  /*08a0*/  LOP3.LUT R0, R0, 0x7f800000, RZ, 0xfc, !PT ;  /* 0x7f80000000007812 */ /* 0x000fe200078efcff */
[----:B------:R-:W-:Y:S06]  /*08b0*/  BRA `(.L_x_11) ;  /* 0x0000000000047947 */ /* 0x000fec0003800000 */
.L_x_9:
[----:B------:R-:W-:-:S07]  /*08c0*/  IMAD R0, R6, 0x800000, R0 ;  /* 0x0080000006007824 */ /* 0x000fce00078e0200 */
.L_x_11:
[----:B------:R-:W-:Y:S05]  /*08d0*/  BSYNC.RECONVERGENT B2 ;  /* 0x0000000000027941 */ /* 0x000fea0003800200 */
.L_x_8:
[----:B------:R-:W-:Y:S05]  /*08e0*/  BRA `(.L_x_12) ;  /* 0x0000000000207947 */ /* 0x000fea0003800000 */
.L_x_7:
[----:B------:R-:W-:-:S04]  /*08f0*/  LOP3.LUT R0, R8, 0x80000000, R7, 0x48, !PT ;  /* 0x8000000008007812 */ /* 0x000fc800078e4807 */
[----:B------:R-:W-:Y:S01]  /*0900*/  LOP3.LUT R0, R0, 0x7f800000, RZ, 0xfc, !PT ;  /* 0x7f80000000007812 */ /* 0x000fe200078efcff */
[----:B------:R-:W-:Y:S06]  /*0910*/  BRA `(.L_x_12) ;  /* 0x0000000000147947 */ /* 0x000fec0003800000 */
.L_x_6:
[----:B------:R-:W-:Y:S01]  /*0920*/  LOP3.LUT R0, R8, 0x80000000, R7, 0x48, !PT ;  /* 0x8000000008007812 */ /* 0x000fe200078e4807 */
[----:B------:R-:W-:Y:S06]  /*0930*/  BRA `(.L_x_12) ;  /* 0x00000000000c7947 */ /* 0x000fec0003800000 */
.L_x_5:
[----:B------:R-:W0:Y:S01]  /*0940*/  MUFU.RSQ R0, -QNAN ;  /* 0xffc0000000007908 */ /* 0x000e220000001400 */
[----:B------:R-:W-:Y:S05]  /*0950*/  BRA `(.L_x_12) ;  /* 0x0000000000047947 */ /* 0x000fea0003800000 */
.L_x_4:
[----:B------:R-:W-:-:S07]  /*0960*/  FADD.FTZ R0, R0, R3 ;  /* 0x0000000300007221 */ /* 0x000fce0000010000 */
.L_x_12:
[----:B------:R-:W-:Y:S05]  /*0970*/  BSYNC.RECONVERGENT B1 ;  /* 0x0000000000017941 */ /* 0x000fea0003800200 */
.L_x_2:
[----:B------:R-:W-:-:S04]  /*0980*/  IMAD.MOV.U32 R5, RZ, RZ, 0x0 ;  /* 0x00000000ff057424 */ /* 0x000fc800078e00ff */
[----:B0-----:R-:W-:Y:S05]  /*0990*/  RET.REL.NODEC R4 `(_Z18kernel_equlizationPhS_Pfjj) ;  /* 0xfffffff404987950 */ /* 0x001fea0003c3ffff */
.L_x_13:
[----:B------:R-:W-:-:S00]  /*09a0*/  BRA `(.L_x_13) ;  /* 0xfffffffc00fc7947 */ /* 0x000fc0000383ffff */
[----:B------:R-:W-:-:S00]  /*09b0*/  NOP ;  /* 0x0000000000007918 */ /* 0x000fc00000000000 */
        /* <DEDUP_REMOVED lines=12> */
.L_x_33:


//--------------------- .text._Z10kernel_cdfPfPji --------------------------
	.section	.text._Z10kernel_cdfPfPji,"ax",@progbits
	.align	128
        .global         _Z10kernel_cdfPfPji
        .type           _Z10kernel_cdfPfPji,@function
        .size           _Z10kernel_cdfPfPji,(.L_x_34 - _Z10kernel_cdfPfPji)
        .other          _Z10kernel_cdfPfPji,@"STO_CUDA_ENTRY STV_DEFAULT"
_Z10kernel_cdfPfPji:
.text._Z10kernel_cdfPfPji:
[----:B------:R-:W-:Y:S01]  /*0000*/  LDC R1, c[0x0][0x37c] ;  /* 0x0000df00ff017b82 */ /* 0x000fe20000000800 */
[----:B------:R-:W0:Y:S07]  /*0010*/  S2R R2, SR_TID.X ;  /* 0x0000000000027919 */ /* 0x000e2e0000002100 */
[----:B------:R-:W0:Y:S01]  /*0020*/  S2UR UR4, SR_CTAID.X ;  /* 0x00000000000479c3 */ /* 0x000e220000002500 */
[----:B------:R-:W1:Y:S01]  /*0030*/  LDCU.64 UR6, c[0x0][0x358] ;  /* 0x00006b00ff0677ac */ /* 0x000e620008000a00 */
[----:B------:R-:W-:Y:S06]  /*0040*/  BSSY.RECONVERGENT B0, `(.L_x_14) ;  /* 0x000001d000007945 */ /* 0x000fec0003800200 */
[----:B------:R-:W0:Y:S02]  /*0050*/  LDC R3, c[0x0][0x360] ;  /* 0x0000d800ff037b82 */ /* 0x000e240000000800 */
[----:B0-----:R-:W-:-:S05]  /*0060*/  IMAD R4, R3, UR4, R2 ;  /* 0x0000000403047c24 */ /* 0x001fca000f8e0202 */
[----:B------:R-:W-:-:S13]  /*0070*/  ISETP.GT.AND P0, PT, R4, 0xff, PT ;  /* 0x000000ff0400780c */ /* 0x000fda0003f04270 */
[----:B-1----:R-:W-:Y:S05]  /*0080*/  @P0 BRA `(.L_x_15) ;  /* 0x0000000000600947 */ /* 0x002fea0003800000 */
[----:B------:R-:W0:Y:S01]  /*0090*/  LDC.64 R6, c[0x0][0x388] ;  /* 0x0000e200ff067b82 */ /* 0x000e220000000a00 */
[----:B------:R-:W1:Y:S01]  /*00a0*/  LDCU UR4, c[0x0][0x390] ;  /* 0x00007200ff0477ac */ /* 0x000e620008000800 */
[----:B0-----:R-:W-:-:S05]  /*00b0*/  IMAD.WIDE R6, R4, 0x4, R6 ;  /* 0x0000000404067825 */ /* 0x001fca00078e0206 */
[----:B------:R-:W2:Y:S01]  /*00c0*/  LDG.E R0, desc[UR6][R6.64] ;  /* 0x0000000606007981 */ /* 0x000ea2000c1e1900 */
[----:B-1----:R-:W-:Y:S01]  /*00d0*/  I2FP.F32.S32 R3, UR4 ;  /* 0x0000000400037c45 */ /* 0x002fe20008201400 */
[----:B------:R-:W-:Y:S03]  /*00e0*/  BSSY.RECONVERGENT B1, `(.L_x_16) ;  /* 0x000000d000017945 */ /* 0x000fe60003800200 */
[----:B------:R-:W0:Y:S02]  /*00f0*/  MUFU.RCP R8, R3 ;  /* 0x0000000300087308 */ /* 0x000e240000001000 */
[----:B0-----:R-:W-:-:S04]  /*0100*/  FFMA R5, -R3, R8, 1 ;  /* 0x3f80000003057423 */ /* 0x001fc80000000108 */
[----:B------:R-:W-:Y:S01]  /*0110*/  FFMA R5, R8, R5, R8 ;  /* 0x0000000508057223 */ /* 0x000fe20000000008 */
[----:B--2---:R-:W-:-:S04]  /*0120*/  I2FP.F32.U32 R0, R0 ;  /* 0x0000000000007245 */ /* 0x004fc80000201000 */
[----:B------:R-:W0:Y:S01]  /*0130*/  FCHK P0, R0, R3 ;  /* 0x0000000300007302 */ /* 0x000e220000000000 */
[----:B------:R-:W-:-:S04]  /*0140*/  FFMA R8, R0, R5, RZ ;  /* 0x0000000500087223 */ /* 0x000fc800000000ff */
[----:B------:R-:W-:-:S04]  /*0150*/  FFMA R9, -R3, R8, R0 ;  /* 0x0000000803097223 */ /* 0x000fc80000000100 */
[----:B------:R-:W-:Y:S01]  /*0160*/  FFMA R5, R5, R9, R8 ;  /* 0x0000000905057223 */ /* 0x000fe20000000008 */
[----:B0-----:R-:W-:Y:S06]  /*0170*/  @!P0 BRA `(.L_x_17) ;  /* 0x00000000000c8947 */ /* 0x001fec0003800000 */
[----:B------:R-:W-:-:S07]  /*0180*/  MOV R6, 0x1a0 ;  /* 0x000001a000067802 */ /* 0x000fce0000000f00 */
[----:B------:R-:W-:Y:S05]  /*0190*/  CALL.REL.NOINC `($__internal_1_$__cuda_sm3x_div_rn_noftz_f32_slowpath) ;  /* 0x0000000800f87944 */ /* 0x000fea0003c00000 */
[----:B------:R-:W-:-:S07]  /*01a0*/  IMAD.MOV.U32 R5, RZ, RZ, R0 ;  /* 0x000000ffff057224 */ /* 0x000fce00078e0000 */
.L_x_17:
[----:B------:R-:W-:Y:S05]  /*01b0*/  BSYNC.RECONVERGENT B1 ;  /* 0x0000000000017941 */ /* 0x000fea0003800200 */
.L_x_16:
[----:B------:R-:W0:Y:S01]  /*01c0*/  S2UR UR5, SR_CgaCtaId ;  /* 0x00000000000579c3 */ /* 0x000e220000008800 */
[----:B------:R-:W-:Y:S02]  /*01d0*/  UMOV UR4, 0x400 ;  /* 0x0000040000047882 */ /* 0x000fe40000000000 */
[----:B0-----:R-:W-:-:S06]  /*01e0*/  ULEA UR4, UR5, UR4, 0x18 ;  /* 0x0000000405047291 */ /* 0x001fcc000f8ec0ff */
[----:B------:R-:W-:-:S05]  /*01f0*/  LEA R0, R4, UR4, 0x2 ;  /* 0x0000000404007c11 */ /* 0x000fca000f8e10ff */
[----:B------:R0:W-:Y:S02]  /*0200*/  STS [R0], R5 ;  /* 0x0000000500007388 */ /* 0x0001e40000000800 */
.L_x_15:
[----:B------:R-:W-:Y:S05]  /*0210*/  BSYNC.RECONVERGENT B0 ;  /* 0x0000000000007941 */ /* 0x000fea0003800200 */
.L_x_14:
[----:B------:R-:W-:Y:S01]  /*0220*/  BAR.SYNC.DEFER_BLOCKING 0x0 ;  /* 0x0000000000007b1d */ /* 0x000fe20000010000 */
[C---:B------:R-:W-:Y:S02]  /*0230*/  ISETP.GT.U32.AND P1, PT, R2.reuse, 0xff, PT ;  /* 0x000000ff0200780c */ /* 0x040fe40003f24070 */
[C---:B------:R-:W-:Y:S02]  /*0240*/  ISETP.GT.U32.AND P2, PT, R2.reuse, 0x7f, PT ;  /* 0x0000007f0200780c */ /* 0x040fe40003f44070 */
[----:B------:R-:W-:-:S09]  /*0250*/  ISETP.GT.U32.AND P0, PT, R2, 0x3f, PT ;  /* 0x0000003f0200780c */ /* 0x000fd20003f04070 */
[----:B------:R-:W1:Y:S01]  /*0260*/  @!P1 S2R R3, SR_CgaCtaId ;  /* 0x0000000000039919 */ /* 0x000e620000008800 */
[----:B0-----:R-:W-:Y:S01]  /*0270*/  @!P1 MOV R0, 0x400 ;  /* 0x0000040000009802 */ /* 0x001fe20000000f00 */
[----:B------:R-:W0:Y:S02]  /*0280*/  @!P2 S2R R5, SR_CgaCtaId ;  /* 0x000000000005a919 */ /* 0x000e240000008800 */
[----:B------:R-:W-:Y:S01]  /*0290*/  @!P0 MOV R8, 0x400 ;  /* 0x0000040000088802 */ /* 0x000fe20000000f00 */
[----:B------:R-:W2:Y:S01]  /*02a0*/  @!P0 S2R R9, SR_CgaCtaId ;  /* 0x0000000000098919 */ /* 0x000ea20000008800 */
[----:B-1----:R-:W-:Y:S02]  /*02b0*/  @!P1 LEA R3, R3, R0, 0x18 ;  /* 0x0000000003039211 */ /* 0x002fe400078ec0ff */
[----:B------:R-:W-:-:S03]  /*02c0*/  @!P2 MOV R0, 0x400 ;  /* 0x000004000000a802 */ /* 0x000fc60000000f00 */
[C---:B------:R-:W-:Y:S01]  /*02d0*/  @!P1 IMAD R3, R2.reuse, 0x8, R3 ;  /* 0x0000000802039824 */ /* 0x040fe200078e0203 */
[----:B0-----:R-:W-:Y:S02]  /*02e0*/  @!P2 LEA R5, R5, R0, 0x18 ;  /* 0x000000000505a211 */ /* 0x001fe400078ec0ff */
[----:B--2---:R-:W-:Y:S02]  /*02f0*/  @!P0 LEA R9, R9, R8, 0x18 ;  /* 0x0000000809098211 */ /* 0x004fe400078ec0ff */
[----:B------:R-:W0:Y:S01]  /*0300*/  @!P1 LDS.64 R6, [R3] ;  /* 0x0000000003069984 */ /* 0x000e220000000a00 */
[C---:B------:R-:W-:Y:S02]  /*0310*/  @!P2 IMAD R5, R2.reuse, 0x10, R5 ;  /* 0x000000100205a824 */ /* 0x040fe400078e0205 */
[----:B------:R-:W-:Y:S02]  /*0320*/  @!P0 IMAD R8, R2, 0x20, R9 ;  /* 0x0000002002088824 */ /* 0x000fe400078e0209 */
[----:B0-----:R-:W-:-:S05]  /*0330*/  @!P1 FADD R6, R6, R7 ;  /* 0x0000000706069221 */ /* 0x001fca0000000000 */
[----:B------:R-:W-:Y:S01]  /*0340*/  @!P1 STS [R3+0x4], R6 ;  /* 0x0000040603009388 */ /* 0x000fe20000000800 */
[----:B------:R-:W-:Y:S01]  /*0350*/  BAR.SYNC.DEFER_BLOCKING 0x0 ;  /* 0x0000000000007b1d */ /* 0x000fe20000010000 */
[----:B------:R-:W-:-:S13]  /*0360*/  ISETP.GT.U32.AND P1, PT, R2, 0x1f, PT ;  /* 0x0000001f0200780c */ /* 0x000fda0003f24070 */
[----:B------:R-:W0:Y:S01]  /*0370*/  @!P1 S2R R10, SR_CgaCtaId ;  /* 0x00000000000a9919 */ /* 0x000e220000008800 */
[----:B------:R-:W-:Y:S04]  /*0380*/  @!P2 LDS R0, [R5+0x4] ;  /* 0x000004000500a984 */ /* 0x000fe80000000800 */
[----:B------:R-:W1:Y:S02]  /*0390*/  @!P2 LDS R7, [R5+0xc] ;  /* 0x00000c000507a984 */ /* 0x000e640000000800 */
[----:B-1----:R-:W-:Y:S01]  /*03a0*/  @!P2 FADD R0, R0, R7 ;  /* 0x000000070000a221 */ /* 0x002fe20000000000 */
[----:B------:R-:W-:-:S04]  /*03b0*/  @!P1 MOV R7, 0x400 ;  /* 0x0000040000079802 */ /* 0x000fc80000000f00 */
[----:B------:R-:W-:Y:S01]  /*03c0*/  @!P2 STS [R5+0xc], R0 ;  /* 0x00000c000500a388 */ /* 0x000fe20000000800 */
[----:B0-----:R-:W-:Y:S01]  /*03d0*/  @!P1 LEA R7, R10, R7, 0x18 ;  /* 0x000000070a079211 */ /* 0x001fe200078ec0ff */
[----:B------:R-:W-:Y:S01]  /*03e0*/  BAR.SYNC.DEFER_BLOCKING 0x0 ;  /* 0x0000000000007b1d */ /* 0x000fe20000010000 */
[----:B------:R-:W-:-:S03]  /*03f0*/  ISETP.GT.U32.AND P2, PT, R2, 0xf, PT ;  /* 0x0000000f0200780c */ /* 0x000fc60003f44070 */
[----:B------:R-:W-:-:S10]  /*0400*/  @!P1 IMAD R7, R2, 0x40, R7 ;  /* 0x0000004002079824 */ /* 0x000fd400078e0207 */
[----:B------:R-:W0:Y:S01]  /*0410*/  @!P2 S2R R9, SR_CgaCtaId ;  /* 0x000000000009a919 */ /* 0x000e220000008800 */
[----:B------:R-:W-:Y:S04]  /*0420*/  @!P0 LDS R3, [R8+0xc] ;  /* 0x00000c0008038984 */ /* 0x000fe80000000800 */
[----:B------:R-:W1:Y:S02]  /*0430*/  @!P0 LDS R6, [R8+0x1c] ;  /* 0x00001c0008068984 */ /* 0x000e640000000800 */
[----:B-1----:R-:W-:Y:S01]  /*0440*/  @!P0 FADD R3, R3, R6 ;  /* 0x0000000603038221 */ /* 0x002fe20000000000 */
[----:B------:R-:W-:-:S04]  /*0450*/  @!P2 MOV R6, 0x400 ;  /* 0x000004000006a802 */ /* 0x000fc80000000f00 */
[----:B------:R1:W-:Y:S01]  /*0460*/  @!P0 STS [R8+0x1c], R3 ;  /* 0x00001c0308008388 */ /* 0x0003e20000000800 */
[----:B0-----:R-:W-:Y:S01]  /*0470*/  @!P2 LEA R9, R9, R6, 0x18 ;  /* 0x000000060909a211 */ /* 0x001fe200078ec0ff */
[----:B------:R-:W-:Y:S01]  /*0480*/  BAR.SYNC.DEFER_BLOCKING 0x0 ;  /* 0x0000000000007b1d */ /* 0x000fe20000010000 */
[----:B------:R-:W-:-:S03]  /*0490*/  ISETP.GT.U32.AND P0, PT, R2, 0x7, PT ;  /* 0x000000070200780c */ /* 0x000fc60003f04070 */
[----:B------:R-:W-:-:S10]  /*04a0*/  @!P2 IMAD R10, R2, 0x80, R9 ;  /* 0x00000080020aa824 */ /* 0x000fd400078e0209 */
[----:B-1----:R-:W0:Y:S01]  /*04b0*/  @!P0 S2R R8, SR_CgaCtaId ;  /* 0x0000000000088919 */ /* 0x002e220000008800 */
        /* <DEDUP_REMOVED lines=27> */
[----:B------:R-:W-:-:S03]  /*0670*/  ISETP.NE.AND P0, PT, R2, RZ, PT ;  /* 0x000000ff0200720c */ /* 0x000fc60003f05270 */
        /* <DEDUP_REMOVED lines=9> */
[----:B------:R-:W-:Y:S02]  /*0710*/  ISETP.GT.U32.AND P1, PT, R2, 0x6, PT ;  /* 0x000000060200780c */ /* 0x000fe40003f24070 */
[----:B-1----:R-:W-:-:S03]  /*0720*/  @!P0 MOV R3, 0x400 ;  /* 0x0000040000038802 */ /* 0x002fc60000000f00 */
[----:B------:R-:W0:Y:S01]  /*0730*/  @!P0 S2R R8, SR_CgaCtaId ;  /* 0x0000000000088919 */ /* 0x000e220000008800 */
[----:B------:R-:W-:Y:S04]  /*0740*/  @!P2 LDS R0, [R7+0x1fc] ;  /* 0x0001fc000700a984 */ /* 0x000fe80000000800 */
[----:B------:R-:W1:Y:S01]  /*0750*/  @!P2 LDS R5, [R7+0x3fc] ;  /* 0x0003fc000705a984 */ /* 0x000e620000000800 */
[----:B0-----:R-:W-:Y:S01]  /*0760*/  @!P0 LEA R12, R8, R3, 0x18 ;  /* 0x00000003080c8211 */ /* 0x001fe200078ec0ff */
[----:B-1----:R-:W-:-:S05]  /*0770*/  @!P2 FADD R0, R0, R5 ;  /* 0x000000050000a221 */ /* 0x002fca0000000000 */
[----:B------:R0:W-:Y:S01]  /*0780*/  @!P2 STS [R7+0x3fc], R0 ;  /* 0x0003fc000700a388 */ /* 0x0001e20000000800 */
[----:B------:R-:W-:Y:S01]  /*0790*/  BAR.SYNC.DEFER_BLOCKING 0x0 ;  /* 0x0000000000007b1d */ /* 0x000fe20000010000 */
[----:B------:R-:W-:-:S13]  /*07a0*/  ISETP.GT.U32.AND P2, PT, R2, 0x2, PT ;  /* 0x000000020200780c */ /* 0x000fda0003f44070 */
[----:B0-----:R-:W0:Y:S01]  /*07b0*/  @!P2 S2R R7, SR_CgaCtaId ;  /* 0x000000000007a919 */ /* 0x001e220000008800 */
[----:B------:R-:W-:Y:S01]  /*07c0*/  @!P2 MOV R0, 0x400 ;  /* 0x000004000000a802 */ /* 0x000fe20000000f00 */
[----:B------:R-:W-:Y:S04]  /*07d0*/  @!P0 LDS R5, [R10+0x3fc] ;  /* 0x0003fc000a058984 */ /* 0x000fe80000000800 */
[----:B------:R-:W1:Y:S01]  /*07e0*/  @!P0 LDS R6, [R10+0x7fc] ;  /* 0x0007fc000a068984 */ /* 0x000e620000000800 */
[----:B0-----:R-:W-:Y:S02]  /*07f0*/  @!P2 LEA R7, R7, R0, 0x18 ;  /* 0x000000000707a211 */ /* 0x001fe400078ec0ff */
[----:B------:R-:W-:Y:S01]  /*0800*/  LEA R0, R2, 0x2, 0x1 ;  /* 0x0000000202007811 */ /* 0x000fe200078e08ff */
[----:B-1----:R-:W-:-:S05]  /*0810*/  @!P0 FADD R5, R5, R6 ;  /* 0x0000000605058221 */ /* 0x002fca0000000000 */
[----:B------:R0:W-:Y:S01]  /*0820*/  @!P0 STS [R10+0x7fc], R5 ;  /* 0x0007fc050a008388 */ /* 0x0001e20000000800 */
[----:B------:R-:W-:Y:S06]  /*0830*/  BAR.SYNC.DEFER_BLOCKING 0x0 ;  /* 0x0000000000007b1d */ /* 0x000fec0000010000 */
[----:B0-----:R-:W0:Y:S01]  /*0840*/  @!P1 S2R R10, SR_CgaCtaId ;  /* 0x00000000000a9919 */ /* 0x001e220000008800 */
[----:B------:R-:W-:Y:S04]  /*0850*/  @!P0 LDS R3, [R12+0x3fc] ;  /* 0x0003fc000c038984 */ /* 0x000fe80000000800 */
[----:B------:R-:W1:Y:S02]  /*0860*/  @!P0 LDS R6, [R12+0x5fc] ;  /* 0x0005fc000c068984 */ /* 0x000e640000000800 */
[----:B-1----:R-:W-:Y:S01]  /*0870*/  @!P0 FADD R3, R3, R6 ;  /* 0x0000000603038221 */ /* 0x002fe20000000000 */
[----:B------:R-:W-:Y:S01]  /*0880*/  @!P2 IMAD R6, R0, 0x100, R7 ;  /* 0x000001000006a824 */ /* 0x000fe200078e0207 */
[----:B------:R-:W-:-:S03]  /*0890*/  @!P1 MOV R7, 0x400 ;  /* 0x0000040000079802 */ /* 0x000fc60000000f00 */
[----:B------:R-:W-:Y:S01]  /*08a0*/  @!P0 STS [R12+0x5fc], R3 ;  /* 0x0005fc030c008388 */ /* 0x000fe20000000800 */
[----:B0-----:R-:W-:Y:S01]  /*08b0*/  @!P1 LEA R7, R10, R7, 0x18 ;  /* 0x000000070a079211 */ /* 0x001fe200078ec0ff */
[----:B------:R-:W-:Y:S01]  /*08c0*/  BAR.SYNC.DEFER_BLOCKING 0x0 ;  /* 0x0000000000007b1d */ /* 0x000fe20000010000 */
[----:B------:R-:W-:-:S03]  /*08d0*/  ISETP.GT.U32.AND P0, PT, R2, 0xe, PT ;  /* 0x0000000e0200780c */ /* 0x000fc60003f04070 */
[----:B------:R-:W-:-:S10]  /*08e0*/  @!P1 IMAD R7, R0, 0x80, R7 ;  /* 0x0000008000079824 */ /* 0x000fd400078e0207 */
[----:B------:R-:W0:Y:S01]  /*08f0*/  @!P0 S2R R10, SR_CgaCtaId ;  /* 0x00000000000a8919 */ /* 0x000e220000008800 */
[----:B------:R-:W-:Y:S01]  /*0900*/  @!P0 MOV R9, 0x400 ;  /* 0x0000040000098802 */ /* 0x000fe20000000f00 */
[----:B------:R-:W-:Y:S04]  /*0910*/  @!P2 LDS R5, [R6+-0x4] ;  /* 0xfffffc000605a984 */ /* 0x000fe80000000800 */
[----:B------:R-:W1:Y:S01]  /*0920*/  @!P2 LDS R8, [R6+0xfc] ;  /* 0x0000fc000608a984 */ /* 0x000e620000000800 */
[----:B0-----:R-:W-:Y:S01]  /*0930*/  @!P0 LEA R9, R10, R9, 0x18 ;  /* 0x000000090a098211 */ /* 0x001fe200078ec0ff */
[----:B-1----:R-:W-:-:S05]  /*0940*/  @!P2 FADD R5, R5, R8 ;  /* 0x000000080505a221 */ /* 0x002fca0000000000 */
[----:B------:R-:W-:Y:S01]  /*0950*/  @!P2 STS [R6+0xfc], R5 ;  /* 0x0000fc050600a388 */ /* 0x000fe20000000800 */
[----:B------:R-:W-:Y:S01]  /*0960*/  BAR.SYNC.DEFER_BLOCKING 0x0 ;  /* 0x0000000000007b1d */ /* 0x000fe20000010000 */
[----:B------:R-:W-:-:S13]  /*0970*/  ISETP.GT.U32.AND P2, PT, R2, 0x1e, PT ;  /* 0x0000001e0200780c */ /* 0x000fda0003f44070 */
[----:B------:R-:W0:Y:S01]  /*0980*/  @!P2 S2R R10, SR_CgaCtaId ;  /* 0x00000000000aa919 */ /* 0x000e220000008800 */
[----:B------:R-:W-:Y:S04]  /*0990*/  @!P1 LDS R3, [R7+-0x4] ;  /* 0xfffffc0007039984 */ /* 0x000fe80000000800 */
[----:B------:R-:W1:Y:S02]  /*09a0*/  @!P1 LDS R8, [R7+0x7c] ;  /* 0x00007c0007089984 */ /* 0x000e640000000800 */
[----:B-1----:R-:W-:Y:S01]  /*09b0*/  @!P1 FADD R8, R3, R8 ;  /* 0x0000000803089221 */ /* 0x002fe20000000000 */
[----:B------:R-:W-:Y:S01]  /*09c0*/  @!P0 IMAD R3, R0, 0x40, R9 ;  /* 0x0000004000038824 */ /* 0x000fe200078e0209 */
[----:B------:R-:W-:-:S03]  /*09d0*/  @!P2 MOV R9, 0x400 ;  /* 0x000004000009a802 */ /* 0x000fc60000000f00 */
[----:B------:R-:W-:Y:S01]  /*09e0*/  @!P1 STS [R7+0x7c], R8 ;  /* 0x00007c0807009388 */ /* 0x000fe20000000800 */
[----:B0-----:R-:W-:Y:S01]  /*09f0*/  @!P2 LEA R9, R10, R9, 0x18 ;  /* 0x000000090a09a211 */ /* 0x001fe200078ec0ff */
        /* <DEDUP_REMOVED lines=18> */
[----:B------:R1:W-:Y:S01]  /*0b20*/  @!P2 STS [R5+0x1c], R8 ;  /* 0x00001c080500a388 */ /* 0x0003e20000000800 */
[----:B0-----:R-:W-:Y:S01]  /*0b30*/  @!P0 LEA R9, R10, R9, 0x18 ;  /* 0x000000090a098211 */ /* 0x001fe200078ec0ff */
[----:B------:R-:W-:Y:S01]  /*0b40*/  BAR.SYNC.DEFER_BLOCKING 0x0 ;  /* 0x0000000000007b1d */ /* 0x000fe20000010000 */
[----:B------:R-:W-:-:S03]  /*0b50*/  ISETP.GT.U32.AND P2, PT, R2, 0xfe, PT ;  /* 0x000000fe0200780c */ /* 0x000fc60003f44070 */
[----:B------:R-:W-:-:S10]  /*0b60*/  @!P0 IMAD R0, R0, 0x8, R9 ;  /* 0x0000000800008824 */ /* 0x000fd400078e0209 */
[----:B------:R-:W0:Y:S01]  /*0b70*/  @!P2 S2R R10, SR_CgaCtaId ;  /* 0x00000000000aa919 */ /* 0x000e220000008800 */
[----:B-1----:R-:W-:Y:S01]  /*0b80*/  @!P2 MOV R5, 0x400 ;  /* 0x000004000005a802 */ /* 0x002fe20000000f00 */
[----:B------:R-:W-:Y:S04]  /*0b90*/  @!P1 LDS R3, [R7+-0x4] ;  /* 0xfffffc0007039984 */ /* 0x000fe80000000800 */
[----:B------:R-:W1:Y:S01]  /*0ba0*/  @!P1 LDS R6, [R7+0xc] ;  /* 0x00000c0007069984 */ /* 0x000e620000000800 */
[----:B0-----:R-:W-:Y:S01]  /*0bb0*/  @!P2 LEA R5, R10, R5, 0x18 ;  /* 0x000000050a05a211 */ /* 0x001fe200078ec0ff */
[----:B-1----:R-:W-:-:S05]  /*0bc0*/  @!P1 FADD R6, R3, R6 ;  /* 0x0000000603069221 */ /* 0x002fca0000000000 */
[----:B------:R-:W-:Y:S01]  /*0bd0*/  @!P1 STS [R7+0xc], R6 ;  /* 0x00000c0607009388 */ /* 0x000fe20000000800 */
[----:B------:R-:W-:Y:S06]  /*0be0*/  BAR.SYNC.DEFER_BLOCKING 0x0 ;  /* 0x0000000000007b1d */ /* 0x000fec0000010000 */
[----:B------:R-:W-:Y:S04]  /*0bf0*/  @!P0 LDS R3, [R0+-0x4] ;  /* 0xfffffc0000038984 */ /* 0x000fe80000000800 */
[----:B------:R-:W0:Y:S02]  /*0c00*/  @!P0 LDS R8, [R0+0x4] ;  /* 0x0000040000088984 */ /* 0x000e240000000800 */
[----:B0-----:R-:W-:Y:S01]  /*0c10*/  @!P0 FADD R3, R3, R8 ;  /* 0x0000000803038221 */ /* 0x001fe20000000000 */
[----:B------:R-:W-:-:S04]  /*0c20*/  @!P2 IMAD R8, R2, 0x8, R5 ;  /* 0x000000080208a824 */ /* 0x000fc800078e0205 */
[----:B------:R-:W-:Y:S01]  /*0c30*/  @!P0 STS [R0+0x4], R3 ;  /* 0x0000040300008388 */ /* 0x000fe20000000800 */
[----:B------:R-:W-:Y:S01]  /*0c40*/  BAR.SYNC.DEFER_BLOCKING 0x0 ;  /* 0x0000000000007b1d */ /* 0x000fe20000010000 */
[----:B------:R-:W-:-:S05]  /*0c50*/  ISETP.GT.AND P0, PT, R4, 0xff, PT ;  /* 0x000000ff0400780c */ /* 0x000fca0003f04270 */
[----:B------:R-:W-:Y:S04]  /*0c60*/  @!P2 LDS R5, [R8+0x4] ;  /* 0x000004000805a984 */ /* 0x000fe80000000800 */
[----:B------:R-:W0:Y:S02]  /*0c70*/  @!P2 LDS R6, [R8+0x8] ;  /* 0x000008000806a984 */ /* 0x000e240000000800 */
[----:B0-----:R-:W-:-:S05]  /*0c80*/  @!P2 FADD R5, R5, R6 ;  /* 0x000000060505a221 */ /* 0x001fca0000000000 */
[----:B------:R0:W-:Y:S01]  /*0c90*/  @!P2 STS [R8+0x8], R5 ;  /* 0x000008050800a388 */ /* 0x0001e20000000800 */
[----:B------:R-:W-:Y:S08]  /*0ca0*/  BAR.SYNC.DEFER_BLOCKING 0x0 ;  /* 0x0000000000007b1d */ /* 0x000ff00000010000 */
[----:B------:R-:W-:Y:S06]  /*0cb0*/  BAR.SYNC.DEFER_BLOCKING 0x0 ;  /* 0x0000000000007b1d */ /* 0x000fec0000010000 */
[----:B0-----:R-:W-:Y:S05]  /*0cc0*/  @P0 EXIT ;  /* 0x000000000000094d */ /* 0x001fea0003800000 */
[----:B------:R-:W0:Y:S02]  /*0cd0*/  LDC.64 R6, c[0x0][0x380] ;  /* 0x0000e000ff067b82 */ /* 0x000e240000000a00 */
[----:B0-----:R-:W-:-:S05]  /*0ce0*/  IMAD.WIDE R4, R4, 0x4, R6 ;  /* 0x0000000404047825 */ /* 0x001fca00078e0206 */
[----:B------:R-:W2:Y:S01]  /*0cf0*/  LDG.E R3, desc[UR6][R4.64] ;  /* 0x0000000604037981 */ /* 0x000ea2000c1e1900 */
[----:B------:R-:W0:Y:S01]  /*0d00*/  S2UR UR5, SR_CgaCtaId ;  /* 0x00000000000579c3 */ /* 0x000e220000008800 */
[----:B------:R-:W-:Y:S02]  /*0d10*/  UMOV UR4, 0x400 ;  /* 0x0000040000047882 */ /* 0x000fe40000000000 */
[----:B0-----:R-:W-:-:S06]  /*0d20*/  ULEA UR4, UR5, UR4, 0x18 ;  /* 0x0000000405047291 */ /* 0x001fcc000f8ec0ff */
[----:B------:R-:W-:-:S06]  /*0d30*/  LEA R2, R2, UR4, 0x2 ;  /* 0x0000000402027c11 */ /* 0x000fcc000f8e10ff */
[----:B------:R-:W2:Y:S02]  /*0d40*/  LDS R2, [R2] ;  /* 0x0000000002027984 */ /* 0x000ea40000000800 */
[----:B--2---:R-:W-:-:S05]  /*0d50*/  FADD R3, R2, R3 ;  /* 0x0000000302037221 */ /* 0x004fca0000000000 */
[----:B------:R-:W-:Y:S01]  /*0d60*/  STG.E desc[UR6][R4.64], R3 ;  /* 0x0000000304007986 */ /* 0x000fe2000c101906 */
[----:B------:R-:W-:Y:S05]  /*0d70*/  EXIT ;  /* 0x000000000000794d */ /* 0x000fea0003800000 */
        .weak           $__internal_1_$__cuda_sm3x_div_rn_noftz_f32_slowpath
        .type           $__internal_1_$__cuda_sm3x_div_rn_noftz_f32_slowpath,@function
        .size           $__internal_1_$__cuda_sm3x_div_rn_noftz_f32_slowpath,(.L_x_34 - $__internal_1_$__cuda_sm3x_div_rn_noftz_f32_slowpath)
$__internal_1_$__cuda_sm3x_div_rn_noftz_f32_slowpath:
        /* <DEDUP_REMOVED lines=36> */
.L_x_19:
[----:B------:R-:W-:Y:S01]  /*0fc0*/  LEA R0, R7, 0xc0800000, 0x17 ;  /* 0xc080000007007811 */ /* 0x000fe200078eb8ff */
[----:B------:R-:W-:Y:S01]  /*0fd0*/  VIADD R5, R5, 0xffffff81 ;  /* 0xffffff8105057836 */ /* 0x000fe20000000000 */
[----:B------:R-:W-:Y:S03]  /*0fe0*/  BSSY.RECONVERGENT B3, `(.L_x_24) ;  /* 0x0000035000037945 */ /* 0x000fe60003800200 */
[----:B------:R-:W-:Y:S02]  /*0ff0*/  IMAD.IADD R9, R9, 0x1, -R0 ;  /* 0x0000000109097824 */ /* 0x000fe400078e0a00 */
[C---:B------:R-:W-:Y:S01]  /*1000*/  IMAD R0, R5.reuse, -0x800000, R8 ;  /* 0xff80000005007824 */ /* 0x040fe200078e0208 */
[----:B------:R-:W-:Y:S01]  /*1010*/  IADD3 R5, PT, PT, R5, 0x7f, -R7 ;  /* 0x0000007f05057810 */ /* 0x000fe20007ffe807 */
[----:B------:R-:W0:Y:S01]  /*1020*/  MUFU.RCP R3, R9 ;  /* 0x0000000900037308 */ /* 0x000e220000001000 */
[----:B------:R-:W-:-:S03]  /*1030*/  FADD.FTZ R11, -R9, -RZ ;  /* 0x800000ff090b7221 */ /* 0x000fc60000010100 */
[----:B------:R-:W-:Y:S02]  /*1040*/  IMAD.IADD R5, R5, 0x1, R10 ;  /* 0x0000000105057824 */ /* 0x000fe400078e020a */
        /* <DEDUP_REMOVED lines=20> */
[CC--:B------:R-:W-:Y:S01]  /*1190*/  FFMA.RZ R3, R12.reuse, R8.reuse, R13 ;  /* 0x000000080c037223 */ /* 0x0c0fe2000000c00d */
[C---:B------:R-:W-:Y:S01]  /*11a0*/  VIADD R10, R7.reuse, 0x20 ;  /* 0x00000020070a7836 */ /* 0x040fe20000000000 */
[C---:B------:R-:W-:Y:S02]  /*11b0*/  ISETP.NE.AND P2, PT, R7.reuse, RZ, PT ;  /* 0x000000ff0700720c */ /* 0x040fe40003f45270 */
[----:B------:R-:W-:Y:S01]  /*11c0*/  ISETP.NE.AND P1, PT, R7, RZ, PT ;  /* 0x000000ff0700720c */ /* 0x000fe20003f25270 */
[----:B------:R-:W-:Y:S01]  /*11d0*/  IMAD.MOV R7, RZ, RZ, -R7 ;  /* 0x000000ffff077224 */ /* 0x000fe200078e0a07 */
[----:B------:R-:W-:Y:S01]  /*11e0*/  LOP3.LUT R5, R3, 0x7fffff, RZ, 0xc0, !PT ;  /* 0x007fffff03057812 */ /* 0x000fe200078ec0ff */
[CCC-:B------:R-:W-:Y:S01]  /*11f0*/  FFMA.RP R3, R12.reuse, R8.reuse, R13.reuse ;  /* 0x000000080c037223 */ /* 0x1c0fe2000000800d */
[----:B------:R-:W-:Y:S02]  /*1200*/  FFMA.RM R8, R12, R8, R13 ;  /* 0x000000080c087223 */ /* 0x000fe4000000400d */
[----:B------:R-:W-:-:S03]  /*1210*/  LOP3.LUT R5, R5, 0x800000, RZ, 0xfc, !PT ;  /* 0x0080000005057812 */ /* 0x000fc600078efcff */
[----:B------:R-:W-:Y:S02]  /*1220*/  FSETP.NEU.FTZ.AND P0, PT, R3, R8, PT ;  /* 0x000000080300720b */ /* 0x000fe40003f1d000 */
[----:B------:R-:W-:Y:S02]  /*1230*/  SHF.L.U32 R10, R5, R10, RZ ;  /* 0x0000000a050a7219 */ /* 0x000fe400000006ff */
[----:B------:R-:W-:Y:S02]  /*1240*/  SEL R8, R7, RZ, P2 ;  /* 0x000000ff07087207 */ /* 0x000fe40001000000 */
[----:B------:R-:W-:Y:S02]  /*1250*/  ISETP.NE.AND P1, PT, R10, RZ, P1 ;  /* 0x000000ff0a00720c */ /* 0x000fe40000f25270 */
[----:B------:R-:W-:Y:S02]  /*1260*/  SHF.R.U32.HI R8, RZ, R8, R5 ;  /* 0x00000008ff087219 */ /* 0x000fe40000011605 */
[----:B------:R-:W-:-:S02]  /*1270*/  PLOP3.LUT P0, PT, P0, P1, PT, 0xf8, 0x8f ;  /* 0x00000000008f781c */ /* 0x000fc40000703f70 */
[----:B------:R-:W-:Y:S02]  /*1280*/  SHF.R.U32.HI R10, RZ, 0x1, R8 ;  /* 0x00000001ff0a7819 */ /* 0x000fe40000011608 */
[----:B------:R-:W-:-:S04]  /*1290*/  SEL R3, RZ, 0x1, !P0 ;  /* 0x00000001ff037807 */ /* 0x000fc80004000000 */
[----:B------:R-:W-:-:S04]  /*12a0*/  LOP3.LUT R3, R3, 0x1, R10, 0xf8, !PT ;  /* 0x0000000103037812 */ /* 0x000fc800078ef80a */
[----:B------:R-:W-:-:S05]  /*12b0*/  LOP3.LUT R3, R3, R8, RZ, 0xc0, !PT ;  /* 0x0000000803037212 */ /* 0x000fca00078ec0ff */
[----:B------:R-:W-:-:S05]  /*12c0*/  IMAD.IADD R3, R10, 0x1, R3 ;  /* 0x000000010a037824 */ /* 0x000fca00078e0203 */
[----:B------:R-:W-:Y:S01]  /*12d0*/  LOP3.LUT R0, R3, R0, RZ, 0xfc, !PT ;  /* 0x0000000003007212 */ /* 0x000fe200078efcff */
[----:B------:R-:W-:Y:S06]  /*12e0*/  BRA `(.L_x_27) ;  /* 0x0000000000107947 */ /* 0x000fec0003800000 */
.L_x_26:
[----:B------:R-:W-:-:S04]  /*12f0*/  LOP3.LUT R0, R0, 0x80000000, RZ, 0xc0, !PT ;  /* 0x8000000000007812 */ /* 0x000fc800078ec0ff */
[----:B------:R-:W-:Y:S01]  /*1300*/  LOP3.LUT R0, R0, 0x7f800000, RZ, 0xfc, !PT ;  /* 0x7f80000000007812 */ /* 0x000fe200078efcff */
[----:B------:R-:W-:Y:S06]  /*1310*/  BRA `(.L_x_27) ;  /* 0x0000000000047947 */ /* 0x000fec0003800000 */
.L_x_25:
[----:B------:R-:W-:-:S07]  /*1320*/  IMAD R0, R5, 0x800000, R0 ;  /* 0x0080000005007824 */ /* 0x000fce00078e0200 */
.L_x_27:
[----:B------:R-:W-:Y:S05]  /*1330*/  BSYNC.RECONVERGENT B3 ;  /* 0x0000000000037941 */ /* 0x000fea0003800200 */
.L_x_24:
[----:B------:R-:W-:Y:S05]  /*1340*/  BRA `(.L_x_28) ;  /* 0x0000000000207947 */ /* 0x000fea0003800000 */
.L_x_23:
[----:B------:R-:W-:-:S04]  /*1350*/  LOP3.LUT R0, R9, 0x80000000, R8, 0x48, !PT ;  /* 0x8000000009007812 */ /* 0x000fc800078e4808 */
[----:B------:R-:W-:Y:S01]  /*1360*/  LOP3.LUT R0, R0, 0x7f800000, RZ, 0xfc, !PT ;  /* 0x7f80000000007812 */ /* 0x000fe200078efcff */
[----:B------:R-:W-:Y:S06]  /*1370*/  BRA `(.L_x_28) ;  /* 0x0000000000147947 */ /* 0x000fec0003800000 */
.L_x_22:
[----:B------:R-:W-:Y:S01]  /*1380*/  LOP3.LUT R0, R9, 0x80000000, R8, 0x48, !PT ;  /* 0x8000000009007812 */ /* 0x000fe200078e4808 */
[----:B------:R-:W-:Y:S06]  /*1390*/  BRA `(.L_x_28) ;  /* 0x00000000000c7947 */ /* 0x000fec0003800000 */
.L_x_21:
[----:B------:R-:W0:Y:S01]  /*13a0*/  MUFU.RSQ R0, -QNAN ;  /* 0xffc0000000007908 */ /* 0x000e220000001400 */
[----:B------:R-:W-:Y:S05]  /*13b0*/  BRA `(.L_x_28) ;  /* 0x0000000000047947 */ /* 0x000fea0003800000 */
.L_x_20:
[----:B------:R-:W-:-:S07]  /*13c0*/  FADD.FTZ R0, R0, R3 ;  /* 0x0000000300007221 */ /* 0x000fce0000010000 */
.L_x_28:
[----:B------:R-:W-:Y:S05]  /*13d0*/  BSYNC.RECONVERGENT B2 ;  /* 0x0000000000027941 */ /* 0x000fea0003800200 */
.L_x_18:
[----:B------:R-:W-:-:S04]  /*13e0*/  IMAD.MOV.U32 R7, RZ, RZ, 0x0 ;  /* 0x00000000ff077424 */ /* 0x000fc800078e00ff */
[----:B0-----:R-:W-:Y:S05]  /*13f0*/  RET.REL.NODEC R6 `(_Z10kernel_cdfPfPji) ;  /* 0xffffffec06007950 */ /* 0x001fea0003c3ffff */
.L_x_29:
        /* <DEDUP_REMOVED lines=16> */
.L_x_34:


//--------------------- .text._Z11kernel_histPhPjjj --------------------------
	.section	.text._Z11kernel_histPhPjjj,"ax",@progbits
	.align	128
        .global         _Z11kernel_histPhPjjj
        .type           _Z11kernel_histPhPjjj,@function
        .size           _Z11kernel_histPhPjjj,(.L_x_37 - _Z11kernel_histPhPjjj)
        .other          _Z11kernel_histPhPjjj,@"STO_CUDA_ENTRY STV_DEFAULT"
_Z11kernel_histPhPjjj:
.text._Z11kernel_histPhPjjj:
[----:B------:R-:W-:Y:S01]  /*0000*/  LDC R1, c[0x0][0x37c] ;  /* 0x0000df00ff017b82 */ /* 0x000fe20000000800 */
[----:B------:R-:W0:Y:S07]  /*0010*/  S2R R4, SR_TID.Y ;  /* 0x0000000000047919 */ /* 0x000e2e0000002200 */
[----:B------:R-:W1:Y:S01]  /*0020*/  S2UR UR5, SR_CgaCtaId ;  /* 0x00000000000579c3 */ /* 0x000e620000008800 */
[----:B------:R-:W2:Y:S01]  /*0030*/  LDCU.64 UR6, c[0x0][0x390] ;  /* 0x00007200ff0677ac */ /* 0x000ea20008000a00 */
[----:B------:R-:W-:Y:S01]  /*0040*/  BSSY.RECONVERGENT B0, `(.L_x_30) ;  /* 0x000001a000007945 */ /* 0x000fe20003800200 */
[----:B------:R-:W0:Y:S01]  /*0050*/  S2R R2, SR_CTAID.Y ;  /* 0x0000000000027919 */ /* 0x000e220000002600 */
[----:B------:R-:W-:Y:S01]  /*0060*/  UMOV UR4, 0x400 ;  /* 0x0000040000047882 */ /* 0x000fe20000000000 */
[----:B------:R-:W3:Y:S01]  /*0070*/  S2R R3, SR_TID.X ;  /* 0x0000000000037919 */ /* 0x000ee20000002100 */
[----:B------:R-:W4:Y:S01]  /*0080*/  S2R R0, SR_CTAID.X ;  /* 0x0000000000007919 */ /* 0x000f220000002500 */
[----:B-1----:R-:W-:Y:S01]  /*0090*/  ULEA UR4, UR5, UR4, 0x18 ;  /* 0x0000000405047291 */ /* 0x002fe2000f8ec0ff */
[----:B0-----:R-:W-:-:S02]  /*00a0*/  IMAD R2, R2, 0x10, R4 ;  /* 0x0000001002027824 */ /* 0x001fc400078e0204 */
[----:B---3--:R-:W-:-:S03]  /*00b0*/  IMAD R5, R4, 0x10, R3 ;  /* 0x0000001004057824 */ /* 0x008fc600078e0203 */
[----:B--2---:R-:W-:Y:S01]  /*00c0*/  ISETP.GE.U32.AND P0, PT, R2, UR6, PT ;  /* 0x0000000602007c0c */ /* 0x004fe2000bf06070 */
[----:B----4-:R-:W-:Y:S01]  /*00d0*/  IMAD R0, R0, 0x10, R3 ;  /* 0x0000001000007824 */ /* 0x010fe200078e0203 */
[C---:B------:R-:W-:Y:S02]  /*00e0*/  ISETP.GT.U32.AND P1, PT, R5.reuse, 0xff, PT ;  /* 0x000000ff0500780c */ /* 0x040fe40003f24070 */
[----:B------:R-:W-:Y:S02]  /*00f0*/  LEA R4, R5, UR4, 0x2 ;  /* 0x0000000405047c11 */ /* 0x000fe4000f8e10ff */
[----:B------:R-:W-:Y:S01]  /*0100*/  ISETP.GE.U32.OR P0, PT, R0, UR7, P0 ;  /* 0x0000000700007c0c */ /* 0x000fe20008706470 */
[----:B------:R-:W0:Y:S08]  /*0110*/  LDCU.64 UR6, c[0x0][0x358] ;  /* 0x00006b00ff0677ac */ /* 0x000e300008000a00 */
[----:B------:R1:W-:Y:S01]  /*0120*/  @!P1 STS [R4], RZ ;  /* 0x000000ff04009388 */ /* 0x0003e20000000800 */
[----:B------:R-:W-:Y:S06]  /*0130*/  BAR.SYNC.DEFER_BLOCKING 0x0 ;  /* 0x0000000000007b1d */ /* 0x000fec0000010000 */
[----:B------:R-:W-:Y:S05]  /*0140*/  @P0 BRA `(.L_x_31) ;  /* 0x0000000000240947 */ /* 0x000fea0003800000 */
[----:B------:R-:W2:Y:S01]  /*0150*/  LDCU UR5, c[0x0][0x370] ;  /* 0x00006e00ff0577ac */ /* 0x000ea20008000800 */
[----:B------:R-:W3:Y:S01]  /*0160*/  LDCU.64 UR8, c[0x0][0x380] ;  /* 0x00007000ff0877ac */ /* 0x000ee20008000a00 */
[----:B--2---:R-:W-:-:S04]  /*0170*/  IMAD R3, R2, UR5, RZ ;  /* 0x0000000502037c24 */ /* 0x004fc8000f8e02ff */
[----:B------:R-:W-:-:S05]  /*0180*/  IMAD R3, R3, 0x10, R0 ;  /* 0x0000001003037824 */ /* 0x000fca00078e0200 */
[----:B---3--:R-:W-:-:S04]  /*0190*/  IADD3 R2, P0, PT, R3, UR8, RZ ;  /* 0x0000000803027c10 */ /* 0x008fc8000ff1e0ff */
[----:B------:R-:W-:-:S05]  /*01a0*/  LEA.HI.X.SX32 R3, R3, UR9, 0x1, P0 ;  /* 0x0000000903037c11 */ /* 0x000fca00080f0eff */
[----:B0-----:R-:W2:Y:S02]  /*01b0*/  LDG.E.U8 R2, desc[UR6][R2.64] ;  /* 0x0000000602027981 */ /* 0x001ea4000c1e1100 */
[----:B--2---:R-:W-:-:S05]  /*01c0*/  LEA R0, R2, UR4, 0x2 ;  /* 0x0000000402007c11 */ /* 0x004fca000f8e10ff */
[----:B------:R2:W-:Y:S02]  /*01d0*/  ATOMS.POPC.INC.32 RZ, [R0+URZ] ;  /* 0x0000000000ff7f8c */ /* 0x0005e4000d8000ff */
.L_x_31:
[----:B0-----:R-:W-:Y:S05]  /*01e0*/  BSYNC.RECONVERGENT B0 ;  /* 0x0000000000007941 */ /* 0x001fea0003800200 */
.L_x_30:
[----:B------:R-:W-:Y:S06]  /*01f0*/  BAR.SYNC.DEFER_BLOCKING 0x0 ;  /* 0x0000000000007b1d */ /* 0x000fec0000010000 */
[----:B------:R-:W-:Y:S05]  /*0200*/  @P1 EXIT ;  /* 0x000000000000194d */ /* 0x000fea0003800000 */
[----:B------:R-:W0:Y:S01]  /*0210*/  LDS R7, [R4] ;  /* 0x0000000004077984 */ /* 0x000e220000000800 */
[----:B------:R-:W3:Y:S02]  /*0220*/  LDC.64 R2, c[0x0][0x388] ;  /* 0x0000e200ff027b82 */ /* 0x000ee40000000a00 */
[----:B---3--:R-:W-:-:S05]  /*0230*/  IMAD.WIDE.U32 R2, R5, 0x4, R2 ;  /* 0x0000000405027825 */ /* 0x008fca00078e0002 */
[----:B0-----:R-:W-:Y:S01]  /*0240*/  REDG.E.ADD.STRONG.GPU desc[UR6][R2.64], R7 ;  /* 0x000000070200798e */ /* 0x001fe2000c12e106 */
[----:B------:R-:W-:Y:S05]  /*0250*/  EXIT ;  /* 0x000000000000794d */ /* 0x000fea0003800000 */
.L_x_32:
        /* <DEDUP_REMOVED lines=10> */
.L_x_37:


//--------------------- .nv.shared.reserved.0     --------------------------
	.section	.nv.shared.reserved.0,"aw",@nobits
	.weak		__nv_reservedSMEM_offset_0_alias
	.size		__nv_reservedSMEM_offset_0_alias, 0, 64
	.other		__nv_reservedSMEM_offset_0_alias,@"STO_CUDA_RESERVED_SHARED STV_DEFAULT"
__nv_reservedSMEM_offset_0_alias:
	.zero		0
	.zero		64


//--------------------- .nv.shared._Z10kernel_cdfPfPji --------------------------
	.section	.nv.shared._Z10kernel_cdfPfPji,"aw",@nobits
	.sectionflags	@""
	.align	4
.nv.shared._Z10kernel_cdfPfPji:
	.zero		3072


//--------------------- .nv.shared._Z11kernel_histPhPjjj --------------------------
	.section	.nv.shared._Z11kernel_histPhPjjj,"aw",@nobits
	.sectionflags	@""
	.align	4
.nv.shared._Z11kernel_histPhPjjj:
	.zero		2048


//--------------------- .nv.constant0._Z18kernel_equlizationPhS_Pfjj --------------------------
	.section	.nv.constant0._Z18kernel_equlizationPhS_Pfjj,"a",@progbits
	.sectionflags	@""
	.align	4
.nv.constant0._Z18kernel_equlizationPhS_Pfjj:
	.zero		928


//--------------------- .nv.constant0._Z10kernel_cdfPfPji --------------------------
	.section	.nv.constant0._Z10kernel_cdfPfPji,"a",@progbits
	.sectionflags	@""
	.align	4
.nv.constant0._Z10kernel_cdfPfPji:
	.zero		916


//--------------------- .nv.constant0._Z11kernel_histPhPjjj --------------------------
	.section	.nv.constant0._Z11kernel_histPhPjjj,"a",@progbits
	.sectionflags	@""
	.align	4
.nv.constant0._Z11kernel_histPhPjjj:
	.zero		920


//--------------------- SYMBOLS --------------------------

	.type		.nv.reservedSmem.offset0,@object
	.size		.nv.reservedSmem.offset0,0x4
	.type		.nv.reservedSmem.cap,@object
	.size		.nv.reservedSmem.cap,0x4
